//
// Generated by NVIDIA NVVM Compiler
//
// Compiler Build ID: CL-36424714
// Cuda compilation tools, release 13.0, V13.0.88
// Based on NVVM 20.0.0
//

.version 9.0
.target sm_100
.address_size 64

	// .globl	_Z14setValueKernelPfif

.visible .entry _Z14setValueKernelPfif(
	.param .u64 .ptr .align 1 _Z14setValueKernelPfif_param_0,
	.param .u32 _Z14setValueKernelPfif_param_1,
	.param .f32 _Z14setValueKernelPfif_param_2
)
{
	.reg .pred 	%p<2>;
	.reg .b32 	%r<6>;
	.reg .b32 	%f<2>;
	.reg .b64 	%rd<5>;

	ld.param.u64 	%rd1, [_Z14setValueKernelPfif_param_0];
	ld.param.u32 	%r2, [_Z14setValueKernelPfif_param_1];
	ld.param.f32 	%f1, [_Z14setValueKernelPfif_param_2];
	mov.u32 	%r3, %ctaid.x;
	mov.u32 	%r4, %ntid.x;
	mov.u32 	%r5, %tid.x;
	mad.lo.s32 	%r1, %r3, %r4, %r5;
	setp.ge.u32 	%p1, %r1, %r2;
	@%p1 bra 	$L__BB0_2;
	cvta.to.global.u64 	%rd2, %rd1;
	mul.wide.u32 	%rd3, %r1, 4;
	add.s64 	%rd4, %rd2, %rd3;
	st.global.f32 	[%rd4], %f1;
$L__BB0_2:
	ret;

}
	// .globl	_Z11resizKernelPfS_PKciiS_iiiifii
.visible .entry _Z11resizKernelPfS_PKciiS_iiiifii(
	.param .u64 .ptr .align 1 _Z11resizKernelPfS_PKciiS_iiiifii_param_0,
	.param .u64 .ptr .align 1 _Z11resizKernelPfS_PKciiS_iiiifii_param_1,
	.param .u64 .ptr .align 1 _Z11resizKernelPfS_PKciiS_iiiifii_param_2,
	.param .u32 _Z11resizKernelPfS_PKciiS_iiiifii_param_3,
	.param .u32 _Z11resizKernelPfS_PKciiS_iiiifii_param_4,
	.param .u64 .ptr .align 1 _Z11resizKernelPfS_PKciiS_iiiifii_param_5,
	.param .u32 _Z11resizKernelPfS_PKciiS_iiiifii_param_6,
	.param .u32 _Z11resizKernelPfS_PKciiS_iiiifii_param_7,
	.param .u32 _Z11resizKernelPfS_PKciiS_iiiifii_param_8,
	.param .u32 _Z11resizKernelPfS_PKciiS_iiiifii_param_9,
	.param .f32 _Z11resizKernelPfS_PKciiS_iiiifii_param_10,
	.param .u32 _Z11resizKernelPfS_PKciiS_iiiifii_param_11,
	.param .u32 _Z11resizKernelPfS_PKciiS_iiiifii_param_12
)
{
	.reg .pred 	%p<9>;
	.reg .b16 	%rs<13>;
	.reg .b32 	%r<33>;
	.reg .b32 	%f<77>;
	.reg .b64 	%rd<19>;

	ld.param.u64 	%rd8, [_Z11resizKernelPfS_PKciiS_iiiifii_param_0];
	ld.param.u64 	%rd9, [_Z11resizKernelPfS_PKciiS_iiiifii_param_1];
	ld.param.u64 	%rd6, [_Z11resizKernelPfS_PKciiS_iiiifii_param_2];
	ld.param.u32 	%r5, [_Z11resizKernelPfS_PKciiS_iiiifii_param_3];
	ld.param.u32 	%r6, [_Z11resizKernelPfS_PKciiS_iiiifii_param_4];
	ld.param.u64 	%rd7, [_Z11resizKernelPfS_PKciiS_iiiifii_param_5];
	ld.param.u32 	%r12, [_Z11resizKernelPfS_PKciiS_iiiifii_param_6];
	ld.param.u32 	%r7, [_Z11resizKernelPfS_PKciiS_iiiifii_param_7];
	ld.param.u32 	%r8, [_Z11resizKernelPfS_PKciiS_iiiifii_param_8];
	ld.param.u32 	%r9, [_Z11resizKernelPfS_PKciiS_iiiifii_param_9];
	ld.param.f32 	%f1, [_Z11resizKernelPfS_PKciiS_iiiifii_param_10];
	ld.param.u32 	%r10, [_Z11resizKernelPfS_PKciiS_iiiifii_param_11];
	ld.param.u32 	%r11, [_Z11resizKernelPfS_PKciiS_iiiifii_param_12];
	cvta.to.global.u64 	%rd1, %rd9;
	cvta.to.global.u64 	%rd2, %rd8;
	mov.u32 	%r13, %ctaid.x;
	mov.u32 	%r14, %ntid.x;
	mov.u32 	%r15, %tid.x;
	mad.lo.s32 	%r1, %r13, %r14, %r15;
	mul.lo.s32 	%r2, %r7, %r12;
	setp.ge.s32 	%p1, %r1, %r2;
	@%p1 bra 	$L__BB1_4;
	cvta.to.global.u64 	%rd10, %rd7;
	div.s32 	%r16, %r1, %r7;
	mul.lo.s32 	%r17, %r16, %r7;
	sub.s32 	%r4, %r1, %r17;
	mul.wide.s32 	%rd11, %r1, 4;
	add.s64 	%rd3, %rd10, %rd11;
	mul.wide.s32 	%rd12, %r2, 4;
	add.s64 	%rd4, %rd3, %rd12;
	shl.b32 	%r18, %r2, 1;
	mul.wide.s32 	%rd13, %r18, 4;
	add.s64 	%rd5, %rd3, %rd13;
	setp.ge.s32 	%p2, %r16, %r10;
	add.s32 	%r19, %r10, %r8;
	setp.lt.s32 	%p3, %r16, %r19;
	setp.ge.s32 	%p4, %r4, %r11;
	and.pred  	%p5, %p2, %p4;
	and.pred  	%p6, %p5, %p3;
	add.s32 	%r20, %r11, %r9;
	setp.lt.s32 	%p7, %r4, %r20;
	and.pred  	%p8, %p6, %p7;
	@%p8 bra 	$L__BB1_3;
	ld.global.f32 	%f64, [%rd2];
	mov.f32 	%f65, 0f3EE4E4E5;
	sub.f32 	%f66, %f65, %f64;
	ld.global.f32 	%f67, [%rd1];
	div.rn.f32 	%f68, %f66, %f67;
	st.global.f32 	[%rd3], %f68;
	ld.global.f32 	%f69, [%rd2+4];
	sub.f32 	%f70, %f65, %f69;
	ld.global.f32 	%f71, [%rd1+4];
	div.rn.f32 	%f72, %f70, %f71;
	st.global.f32 	[%rd4], %f72;
	ld.global.f32 	%f73, [%rd2+8];
	sub.f32 	%f74, %f65, %f73;
	ld.global.f32 	%f75, [%rd1+4];
	div.rn.f32 	%f76, %f74, %f75;
	st.global.f32 	[%rd5], %f76;
	bra.uni 	$L__BB1_4;
$L__BB1_3:
	sub.s32 	%r21, %r16, %r10;
	cvt.rn.f32.s32 	%f2, %r21;
	div.rn.f32 	%f3, %f2, %f1;
	sub.s32 	%r22, %r4, %r11;
	cvt.rn.f32.s32 	%f4, %r22;
	div.rn.f32 	%f5, %f4, %f1;
	cvt.rzi.s32.f32 	%r23, %f3;
	cvt.rzi.s32.f32 	%r24, %f5;
	add.s32 	%r25, %r5, -1;
	max.s32 	%r26, %r23, 0;
	min.s32 	%r27, %r26, %r25;
	add.s32 	%r28, %r6, -1;
	max.s32 	%r29, %r24, 0;
	min.s32 	%r30, %r29, %r28;
	mad.lo.s32 	%r31, %r27, %r6, %r30;
	cvt.rmi.f32.f32 	%f6, %f5;
	sub.f32 	%f7, %f6, %f5;
	mov.f32 	%f8, 0f3F800000;
	sub.f32 	%f9, %f8, %f7;
	cvt.rmi.f32.f32 	%f10, %f3;
	sub.f32 	%f11, %f10, %f3;
	sub.f32 	%f12, %f8, %f11;
	mul.lo.s32 	%r32, %r31, 3;
	cvt.s64.s32 	%rd14, %r32;
	cvta.to.global.u64 	%rd15, %rd6;
	add.s64 	%rd16, %rd15, %rd14;
	ld.global.s8 	%rs1, [%rd16+2];
	cvt.rn.f32.s16 	%f13, %rs1;
	mul.f32 	%f14, %f7, %f13;
	ld.global.s8 	%rs2, [%rd16+5];
	cvt.rn.f32.s16 	%f15, %rs2;
	mul.f32 	%f16, %f9, %f15;
	mul.f32 	%f17, %f11, %f16;
	fma.rn.f32 	%f18, %f11, %f14, %f17;
	mul.wide.s32 	%rd17, %r6, 3;
	add.s64 	%rd18, %rd16, %rd17;
	ld.global.s8 	%rs3, [%rd18+2];
	cvt.rn.f32.s16 	%f19, %rs3;
	mul.f32 	%f20, %f7, %f19;
	fma.rn.f32 	%f21, %f12, %f20, %f18;
	ld.global.s8 	%rs4, [%rd18+5];
	cvt.rn.f32.s16 	%f22, %rs4;
	mul.f32 	%f23, %f9, %f22;
	fma.rn.f32 	%f24, %f12, %f23, %f21;
	div.rn.f32 	%f25, %f24, 0f437F0000;
	ld.global.f32 	%f26, [%rd2];
	sub.f32 	%f27, %f25, %f26;
	ld.global.f32 	%f28, [%rd1];
	div.rn.f32 	%f29, %f27, %f28;
	st.global.f32 	[%rd3], %f29;
	ld.global.s8 	%rs5, [%rd16+1];
	cvt.rn.f32.s16 	%f30, %rs5;
	mul.f32 	%f31, %f7, %f30;
	ld.global.s8 	%rs6, [%rd16+4];
	cvt.rn.f32.s16 	%f32, %rs6;
	mul.f32 	%f33, %f9, %f32;
	mul.f32 	%f34, %f11, %f33;
	fma.rn.f32 	%f35, %f11, %f31, %f34;
	ld.global.s8 	%rs7, [%rd18+1];
	cvt.rn.f32.s16 	%f36, %rs7;
	mul.f32 	%f37, %f7, %f36;
	fma.rn.f32 	%f38, %f12, %f37, %f35;
	ld.global.s8 	%rs8, [%rd18+4];
	cvt.rn.f32.s16 	%f39, %rs8;
	mul.f32 	%f40, %f9, %f39;
	fma.rn.f32 	%f41, %f12, %f40, %f38;
	div.rn.f32 	%f42, %f41, 0f437F0000;
	ld.global.f32 	%f43, [%rd2+4];
	sub.f32 	%f44, %f42, %f43;
	ld.global.f32 	%f45, [%rd1+4];
	div.rn.f32 	%f46, %f44, %f45;
	st.global.f32 	[%rd4], %f46;
	ld.global.s8 	%rs9, [%rd16];
	cvt.rn.f32.s16 	%f47, %rs9;
	mul.f32 	%f48, %f7, %f47;
	ld.global.s8 	%rs10, [%rd16+3];
	cvt.rn.f32.s16 	%f49, %rs10;
	mul.f32 	%f50, %f9, %f49;
	mul.f32 	%f51, %f11, %f50;
	fma.rn.f32 	%f52, %f11, %f48, %f51;
	ld.global.s8 	%rs11, [%rd18];
	cvt.rn.f32.s16 	%f53, %rs11;
	mul.f32 	%f54, %f7, %f53;
	fma.rn.f32 	%f55, %f12, %f54, %f52;
	ld.global.s8 	%rs12, [%rd18+3];
	cvt.rn.f32.s16 	%f56, %rs12;
	mul.f32 	%f57, %f9, %f56;
	fma.rn.f32 	%f58, %f12, %f57, %f55;
	div.rn.f32 	%f59, %f58, 0f437F0000;
	ld.global.f32 	%f60, [%rd2+8];
	sub.f32 	%f61, %f59, %f60;
	ld.global.f32 	%f62, [%rd1+8];
	div.rn.f32 	%f63, %f61, %f62;
	st.global.f32 	[%rd5], %f63;
$L__BB1_4:
	ret;

}
	// .globl	_Z11resizKernelPKciiPfiiiifii
.visible .entry _Z11resizKernelPKciiPfiiiifii(
	.param .u64 .ptr .align 1 _Z11resizKernelPKciiPfiiiifii_param_0,
	.param .u32 _Z11resizKernelPKciiPfiiiifii_param_1,
	.param .u32 _Z11resizKernelPKciiPfiiiifii_param_2,
	.param .u64 .ptr .align 1 _Z11resizKernelPKciiPfiiiifii_param_3,
	.param .u32 _Z11resizKernelPKciiPfiiiifii_param_4,
	.param .u32 _Z11resizKernelPKciiPfiiiifii_param_5,
	.param .u32 _Z11resizKernelPKciiPfiiiifii_param_6,
	.param .u32 _Z11resizKernelPKciiPfiiiifii_param_7,
	.param .f32 _Z11resizKernelPKciiPfiiiifii_param_8,
	.param .u32 _Z11resizKernelPKciiPfiiiifii_param_9,
	.param .u32 _Z11resizKernelPKciiPfiiiifii_param_10
)
{
	.reg .pred 	%p<9>;
	.reg .b16 	%rs<13>;
	.reg .b32 	%r<34>;
	.reg .b32 	%f<52>;
	.reg .b64 	%rd<15>;

	ld.param.u64 	%rd4, [_Z11resizKernelPKciiPfiiiifii_param_0];
	ld.param.u32 	%r5, [_Z11resizKernelPKciiPfiiiifii_param_1];
	ld.param.u32 	%r6, [_Z11resizKernelPKciiPfiiiifii_param_2];
	ld.param.u64 	%rd5, [_Z11resizKernelPKciiPfiiiifii_param_3];
	ld.param.u32 	%r12, [_Z11resizKernelPKciiPfiiiifii_param_4];
	ld.param.u32 	%r7, [_Z11resizKernelPKciiPfiiiifii_param_5];
	ld.param.u32 	%r8, [_Z11resizKernelPKciiPfiiiifii_param_6];
	ld.param.u32 	%r9, [_Z11resizKernelPKciiPfiiiifii_param_7];
	ld.param.f32 	%f1, [_Z11resizKernelPKciiPfiiiifii_param_8];
	ld.param.u32 	%r10, [_Z11resizKernelPKciiPfiiiifii_param_9];
	ld.param.u32 	%r11, [_Z11resizKernelPKciiPfiiiifii_param_10];
	mov.u32 	%r13, %ctaid.x;
	mov.u32 	%r14, %ntid.x;
	mov.u32 	%r15, %tid.x;
	mad.lo.s32 	%r1, %r13, %r14, %r15;
	mul.lo.s32 	%r2, %r7, %r12;
	setp.ge.s32 	%p1, %r1, %r2;
	@%p1 bra 	$L__BB2_4;
	cvta.to.global.u64 	%rd6, %rd5;
	div.s32 	%r16, %r1, %r7;
	mul.lo.s32 	%r17, %r16, %r7;
	sub.s32 	%r4, %r1, %r17;
	mul.wide.s32 	%rd7, %r1, 4;
	add.s64 	%rd1, %rd6, %rd7;
	mul.wide.s32 	%rd8, %r2, 4;
	add.s64 	%rd2, %rd1, %rd8;
	shl.b32 	%r18, %r2, 1;
	mul.wide.s32 	%rd9, %r18, 4;
	add.s64 	%rd3, %rd1, %rd9;
	setp.ge.s32 	%p2, %r16, %r10;
	add.s32 	%r19, %r10, %r8;
	setp.lt.s32 	%p3, %r16, %r19;
	setp.ge.s32 	%p4, %r4, %r11;
	and.pred  	%p5, %p2, %p4;
	and.pred  	%p6, %p5, %p3;
	add.s32 	%r20, %r11, %r9;
	setp.lt.s32 	%p7, %r4, %r20;
	and.pred  	%p8, %p6, %p7;
	@%p8 bra 	$L__BB2_3;
	mov.b32 	%r33, 1055188197;
	st.global.u32 	[%rd1], %r33;
	st.global.u32 	[%rd2], %r33;
	st.global.u32 	[%rd3], %r33;
	bra.uni 	$L__BB2_4;
$L__BB2_3:
	sub.s32 	%r21, %r16, %r10;
	cvt.rn.f32.s32 	%f2, %r21;
	div.rn.f32 	%f3, %f2, %f1;
	sub.s32 	%r22, %r4, %r11;
	cvt.rn.f32.s32 	%f4, %r22;
	div.rn.f32 	%f5, %f4, %f1;
	cvt.rzi.s32.f32 	%r23, %f3;
	cvt.rzi.s32.f32 	%r24, %f5;
	add.s32 	%r25, %r5, -1;
	max.s32 	%r26, %r23, 0;
	min.s32 	%r27, %r26, %r25;
	add.s32 	%r28, %r6, -1;
	max.s32 	%r29, %r24, 0;
	min.s32 	%r30, %r29, %r28;
	mad.lo.s32 	%r31, %r27, %r6, %r30;
	cvt.rmi.f32.f32 	%f6, %f5;
	sub.f32 	%f7, %f6, %f5;
	mov.f32 	%f8, 0f3F800000;
	sub.f32 	%f9, %f8, %f7;
	cvt.rmi.f32.f32 	%f10, %f3;
	sub.f32 	%f11, %f10, %f3;
	sub.f32 	%f12, %f8, %f11;
	mul.lo.s32 	%r32, %r31, 3;
	cvt.s64.s32 	%rd10, %r32;
	cvta.to.global.u64 	%rd11, %rd4;
	add.s64 	%rd12, %rd11, %rd10;
	ld.global.s8 	%rs1, [%rd12+2];
	cvt.rn.f32.s16 	%f13, %rs1;
	mul.f32 	%f14, %f7, %f13;
	ld.global.s8 	%rs2, [%rd12+5];
	cvt.rn.f32.s16 	%f15, %rs2;
	mul.f32 	%f16, %f9, %f15;
	mul.f32 	%f17, %f11, %f16;
	fma.rn.f32 	%f18, %f11, %f14, %f17;
	mul.wide.s32 	%rd13, %r6, 3;
	add.s64 	%rd14, %rd12, %rd13;
	ld.global.s8 	%rs3, [%rd14+2];
	cvt.rn.f32.s16 	%f19, %rs3;
	mul.f32 	%f20, %f7, %f19;
	fma.rn.f32 	%f21, %f12, %f20, %f18;
	ld.global.s8 	%rs4, [%rd14+5];
	cvt.rn.f32.s16 	%f22, %rs4;
	mul.f32 	%f23, %f9, %f22;
	fma.rn.f32 	%f24, %f12, %f23, %f21;
	div.rn.f32 	%f25, %f24, 0f437F0000;
	st.global.f32 	[%rd1], %f25;
	ld.global.s8 	%rs5, [%rd12+1];
	cvt.rn.f32.s16 	%f26, %rs5;
	mul.f32 	%f27, %f7, %f26;
	ld.global.s8 	%rs6, [%rd12+4];
	cvt.rn.f32.s16 	%f28, %rs6;
	mul.f32 	%f29, %f9, %f28;
	mul.f32 	%f30, %f11, %f29;
	fma.rn.f32 	%f31, %f11, %f27, %f30;
	ld.global.s8 	%rs7, [%rd14+1];
	cvt.rn.f32.s16 	%f32, %rs7;
	mul.f32 	%f33, %f7, %f32;
	fma.rn.f32 	%f34, %f12, %f33, %f31;
	ld.global.s8 	%rs8, [%rd14+4];
	cvt.rn.f32.s16 	%f35, %rs8;
	mul.f32 	%f36, %f9, %f35;
	fma.rn.f32 	%f37, %f12, %f36, %f34;
	div.rn.f32 	%f38, %f37, 0f437F0000;
	st.global.f32 	[%rd2], %f38;
	ld.global.s8 	%rs9, [%rd12];
	cvt.rn.f32.s16 	%f39, %rs9;
	mul.f32 	%f40, %f7, %f39;
	ld.global.s8 	%rs10, [%rd12+3];
	cvt.rn.f32.s16 	%f41, %rs10;
	mul.f32 	%f42, %f9, %f41;
	mul.f32 	%f43, %f11, %f42;
	fma.rn.f32 	%f44, %f11, %f40, %f43;
	ld.global.s8 	%rs11, [%rd14];
	cvt.rn.f32.s16 	%f45, %rs11;
	mul.f32 	%f46, %f7, %f45;
	fma.rn.f32 	%f47, %f12, %f46, %f44;
	ld.global.s8 	%rs12, [%rd14+3];
	cvt.rn.f32.s16 	%f48, %rs12;
	mul.f32 	%f49, %f9, %f48;
	fma.rn.f32 	%f50, %f12, %f49, %f47;
	div.rn.f32 	%f51, %f50, 0f437F0000;
	st.global.f32 	[%rd3], %f51;
$L__BB2_4:
	ret;

}


// ===== COMPILED SASS (sm_100) =====

	.target	sm_100

	.elftype	@"ET_EXEC"


//--------------------- .note.nv.tkinfo           --------------------------
	.section	.note.nv.tkinfo,"",@"SHT_NOTE"
	.sectionflags	@"SHF_NOTE_NV_TKINFO"
	.tkinfo
        /*0018*/ 	.word	0x00000002
        /*0030*/ 	.string	""
        /*0030*/ 	.string	"ptxas"
        /*0030*/ 	.string	"Cuda compilation tools, release 13.0, V13.0.88"
        /*0030*/ 	.string	"Build cuda_13.0.r13.0/compiler.36424714_0"
        /*0030*/ 	.string	"-arch sm_100 -m 64 "



//--------------------- .note.nv.cuinfo           --------------------------
	.section	.note.nv.cuinfo,"",@"SHT_NOTE"
	.sectionflags	@"SHF_NOTE_NV_CUINFO"
        /*0018*/ 	.short	0x0002
        /*001a*/ 	.short	0x0064
        /*001c*/ 	.short	0x0082
	.zero		2


//--------------------- .nv.info                  --------------------------
	.section	.nv.info,"",@"SHT_CUDA_INFO"
	.align	4


	//----- nvinfo : EIATTR_REGCOUNT
	.align		4
        /*0000*/ 	.byte	0x04, 0x2f
        /*0002*/ 	.short	(.L_1 - .L_0)
	.align		4
.L_0:
        /*0004*/ 	.word	index@(_Z14setValueKernelPfif)
        /*0008*/ 	.word	0x0000000a


	//----- nvinfo : EIATTR_FRAME_SIZE
	.align		4
.L_1:
        /*000c*/ 	.byte	0x04, 0x11
        /*000e*/ 	.short	(.L_3 - .L_2)
	.align		4
.L_2:
        /*0010*/ 	.word	index@(_Z14setValueKernelPfif)
        /*0014*/ 	.word	0x00000000


	//----- nvinfo : EIATTR_REGCOUNT
	.align		4
.L_3:
        /*0018*/ 	.byte	0x04, 0x2f
        /*001a*/ 	.short	(.L_5 - .L_4)
	.align		4
.L_4:
        /*001c*/ 	.word	index@(_Z11resizKernelPfS_PKciiS_iiiifii)
        /*0020*/ 	.word	0x0000001b


	//----- nvinfo : EIATTR_FRAME_SIZE
	.align		4
.L_5:
        /*0024*/ 	.byte	0x04, 0x11
        /*0026*/ 	.short	(.L_7 - .L_6)
	.align		4
.L_6:
        /*0028*/ 	.word	index@($__internal_1_$__cuda_sm3x_div_rn_noftz_f32_slowpath)
        /*002c*/ 	.word	0x00000000


	//----- nvinfo : EIATTR_FRAME_SIZE
	.align		4
.L_7:
        /*0030*/ 	.byte	0x04, 0x11
        /*0032*/ 	.short	(.L_9 - .L_8)
	.align		4
.L_8:
        /*0034*/ 	.word	index@(_Z11resizKernelPfS_PKciiS_iiiifii)
        /*0038*/ 	.word	0x00000000


	//----- nvinfo : EIATTR_REGCOUNT
	.align		4
.L_9:
        /*003c*/ 	.byte	0x04, 0x2f
        /*003e*/ 	.short	(.L_11 - .L_10)
	.align		4
.L_10:
        /*0040*/ 	.word	index@(_Z11resizKernelPKciiPfiiiifii)
        /*0044*/ 	.word	0x0000001b


	//----- nvinfo : EIATTR_FRAME_SIZE
	.align		4
.L_11:
        /*0048*/ 	.byte	0x04, 0x11
        /*004a*/ 	.short	(.L_13 - .L_12)
	.align		4
.L_12:
        /*004c*/ 	.word	index@($__internal_0_$__cuda_sm3x_div_rn_noftz_f32_slowpath)
        /*0050*/ 	.word	0x00000000


	//----- nvinfo : EIATTR_FRAME_SIZE
	.align		4
.L_13:
        /*0054*/ 	.byte	0x04, 0x11
        /*0056*/ 	.short	(.L_15 - .L_14)
	.align		4
.L_14:
        /*0058*/ 	.word	index@(_Z11resizKernelPKciiPfiiiifii)
        /*005c*/ 	.word	0x00000000


	//----- nvinfo : EIATTR_MIN_STACK_SIZE
	.align		4
.L_15:
        /*0060*/ 	.byte	0x04, 0x12
        /*0062*/ 	.short	(.L_17 - .L_16)
	.align		4
.L_16:
        /*0064*/ 	.word	index@(_Z11resizKernelPKciiPfiiiifii)
        /*0068*/ 	.word	0x00000000


	//----- nvinfo : EIATTR_MIN_STACK_SIZE
	.align		4
.L_17:
        /*006c*/ 	.byte	0x04, 0x12
        /*006e*/ 	.short	(.L_19 - .L_18)
	.align		4
.L_18:
        /*0070*/ 	.word	index@(_Z11resizKernelPfS_PKciiS_iiiifii)
        /*0074*/ 	.word	0x00000000


	//----- nvinfo : EIATTR_MIN_STACK_SIZE
	.align		4
.L_19:
        /*0078*/ 	.byte	0x04, 0x12
        /*007a*/ 	.short	(.L_21 - .L_20)
	.align		4
.L_20:
        /*007c*/ 	.word	index@(_Z14setValueKernelPfif)
        /*0080*/ 	.word	0x00000000
.L_21:


//--------------------- .nv.compat                --------------------------
	.section	.nv.compat,"",@"SHT_CUDA_COMPAT_INFO"
	.align	4
        /*0000*/ 	.byte	0x02, 0x09, 0x00, 0x00, 0x02, 0x02, 0x01, 0x00, 0x02, 0x05, 0x05, 0x00, 0x03, 0x07, 0x01, 0x01
        /*0010*/ 	.byte	0x02, 0x03, 0x00, 0x00, 0x02, 0x06, 0x01, 0x00, 0x04, 0x0b, 0x08, 0x00, 0x01, 0x00, 0x00, 0x00
        /*0020*/ 	.byte	0x00, 0x00, 0x00, 0x00


//--------------------- .nv.info._Z11resizKernelPKciiPfiiiifii --------------------------
	.section	.nv.info._Z11resizKernelPKciiPfiiiifii,"",@"SHT_CUDA_INFO"
	.sectionflags	@""
	.align	4


	//----- nvinfo : EIATTR_CUDA_API_VERSION
	.align		4
        /*0000*/ 	.byte	0x04, 0x37
        /*0002*/ 	.short	(.L_23 - .L_22)
.L_22:
        /*0004*/ 	.word	0x00000082


	//----- nvinfo : EIATTR_KPARAM_INFO
	.align		4
.L_23:
        /*0008*/ 	.byte	0x04, 0x17
        /*000a*/ 	.short	(.L_25 - .L_24)
.L_24:
        /*000c*/ 	.word	0x00000000
        /*0010*/ 	.short	0x000a
        /*0012*/ 	.short	0x0030
        /*0014*/ 	.byte	0x00, 0xf0, 0x11, 0x00


	//----- nvinfo : EIATTR_KPARAM_INFO
	.align		4
.L_25:
        /*0018*/ 	.byte	0x04, 0x17
        /*001a*/ 	.short	(.L_27 - .L_26)
.L_26:
        /*001c*/ 	.word	0x00000000
        /*0020*/ 	.short	0x0009
        /*0022*/ 	.short	0x002c
        /*0024*/ 	.byte	0x00, 0xf0, 0x11, 0x00


	//----- nvinfo : EIATTR_KPARAM_INFO
	.align		4
.L_27:
        /*0028*/ 	.byte	0x04, 0x17
        /*002a*/ 	.short	(.L_29 - .L_28)
.L_28:
        /*002c*/ 	.word	0x00000000
        /*0030*/ 	.short	0x0008
        /*0032*/ 	.short	0x0028
        /*0034*/ 	.byte	0x00, 0xf0, 0x11, 0x00


	//----- nvinfo : EIATTR_KPARAM_INFO
	.align		4
.L_29:
        /*0038*/ 	.byte	0x04, 0x17
        /*003a*/ 	.short	(.L_31 - .L_30)
.L_30:
        /*003c*/ 	.word	0x00000000
        /*0040*/ 	.short	0x0007
        /*0042*/ 	.short	0x0024
        /*0044*/ 	.byte	0x00, 0xf0, 0x11, 0x00


	//----- nvinfo : EIATTR_KPARAM_INFO
	.align		4
.L_31:
        /*0048*/ 	.byte	0x04, 0x17
        /*004a*/ 	.short	(.L_33 - .L_32)
.L_32:
        /*004c*/ 	.word	0x00000000
        /*0050*/ 	.short	0x0006
        /*0052*/ 	.short	0x0020
        /*0054*/ 	.byte	0x00, 0xf0, 0x11, 0x00


	//----- nvinfo : EIATTR_KPARAM_INFO
	.align		4
.L_33:
        /*0058*/ 	.byte	0x04, 0x17
        /*005a*/ 	.short	(.L_35 - .L_34)
.L_34:
        /*005c*/ 	.word	0x00000000
        /*0060*/ 	.short	0x0005
        /*0062*/ 	.short	0x001c
        /*0064*/ 	.byte	0x00, 0xf0, 0x11, 0x00


	//----- nvinfo : EIATTR_KPARAM_INFO
	.align		4
.L_35:
        /*0068*/ 	.byte	0x04, 0x17
        /*006a*/ 	.short	(.L_37 - .L_36)
.L_36:
        /*006c*/ 	.word	0x00000000
        /*0070*/ 	.short	0x0004
        /*0072*/ 	.short	0x0018
        /*0074*/ 	.byte	0x00, 0xf0, 0x11, 0x00


	//----- nvinfo : EIATTR_KPARAM_INFO
	.align		4
.L_37:
        /*0078*/ 	.byte	0x04, 0x17
        /*007a*/ 	.short	(.L_39 - .L_38)
.L_38:
        /*007c*/ 	.word	0x00000000
        /*0080*/ 	.short	0x0003
        /*0082*/ 	.short	0x0010
        /*0084*/ 	.byte	0x00, 0xf5, 0x21, 0x00


	//----- nvinfo : EIATTR_KPARAM_INFO
	.align		4
.L_39:
        /*0088*/ 	.byte	0x04, 0x17
        /*008a*/ 	.short	(.L_41 - .L_40)
.L_40:
        /*008c*/ 	.word	0x00000000
        /*0090*/ 	.short	0x0002
        /*0092*/ 	.short	0x000c
        /*0094*/ 	.byte	0x00, 0xf0, 0x11, 0x00


	//----- nvinfo : EIATTR_KPARAM_INFO
	.align		4
.L_41:
        /*0098*/ 	.byte	0x04, 0x17
        /*009a*/ 	.short	(.L_43 - .L_42)
.L_42:
        /*009c*/ 	.word	0x00000000
        /*00a0*/ 	.short	0x0001
        /*00a2*/ 	.short	0x0008
        /*00a4*/ 	.byte	0x00, 0xf0, 0x11, 0x00


	//----- nvinfo : EIATTR_KPARAM_INFO
	.align		4
.L_43:
        /*00a8*/ 	.byte	0x04, 0x17
        /*00aa*/ 	.short	(.L_45 - .L_44)
.L_44:
        /*00ac*/ 	.word	0x00000000
        /*00b0*/ 	.short	0x0000
        /*00b2*/ 	.short	0x0000
        /*00b4*/ 	.byte	0x00, 0xf5, 0x21, 0x00


	//----- nvinfo : EIATTR_SPARSE_MMA_MASK
	.align		4
.L_45:
        /*00b8*/ 	.byte	0x03, 0x50
        /*00ba*/ 	.short	0x0000


	//----- nvinfo : EIATTR_MAXREG_COUNT
	.align		4
        /*00bc*/ 	.byte	0x03, 0x1b
        /*00be*/ 	.short	0x00ff


	//----- nvinfo : EIATTR_MERCURY_ISA_VERSION
	.align		4
        /*00c0*/ 	.byte	0x03, 0x5f
        /*00c2*/ 	.short	0x0101


	//----- nvinfo : EIATTR_VRC_CTA_INIT_COUNT
	.align		4
        /*00c4*/ 	.byte	0x02, 0x4a
	.zero		1
	.zero		1


	//----- nvinfo : EIATTR_EXIT_INSTR_OFFSETS
	.align		4
        /*00c8*/ 	.byte	0x04, 0x1c
        /*00ca*/ 	.short	(.L_47 - .L_46)


	//   ....[0]....
.L_46:
        /*00cc*/ 	.word	0x00000080


	//   ....[1]....
        /*00d0*/ 	.word	0x00000360


	//   ....[2]....
        /*00d4*/ 	.word	0x00000cf0


	//----- nvinfo : EIATTR_CRS_STACK_SIZE
	.align		4
.L_47:
        /*00d8*/ 	.byte	0x04, 0x1e
        /*00da*/ 	.short	(.L_49 - .L_48)
.L_48:
        /*00dc*/ 	.word	0x00000000


	//----- nvinfo : EIATTR_CBANK_PARAM_SIZE
	.align		4
.L_49:
        /*00e0*/ 	.byte	0x03, 0x19
        /*00e2*/ 	.short	0x0034


	//----- nvinfo : EIATTR_PARAM_CBANK
	.align		4
        /*00e4*/ 	.byte	0x04, 0x0a
        /*00e6*/ 	.short	(.L_51 - .L_50)
	.align		4
.L_50:
        /*00e8*/ 	.word	index@(.nv.constant0._Z11resizKernelPKciiPfiiiifii)
        /*00ec*/ 	.short	0x0380
        /*00ee*/ 	.short	0x0034


	//----- nvinfo : EIATTR_SW_WAR
	.align		4
.L_51:
        /*00f0*/ 	.byte	0x04, 0x36
        /*00f2*/ 	.short	(.L_53 - .L_52)
.L_52:
        /*00f4*/ 	.word	0x00000008
.L_53:


//--------------------- .nv.info._Z11resizKernelPfS_PKciiS_iiiifii --------------------------
	.section	.nv.info._Z11resizKernelPfS_PKciiS_iiiifii,"",@"SHT_CUDA_INFO"
	.sectionflags	@""
	.align	4


	//----- nvinfo : EIATTR_CUDA_API_VERSION
	.align		4
        /*0000*/ 	.byte	0x04, 0x37
        /*0002*/ 	.short	(.L_55 - .L_54)
.L_54:
        /*0004*/ 	.word	0x00000082


	//----- nvinfo : EIATTR_KPARAM_INFO
	.align		4
.L_55:
        /*0008*/ 	.byte	0x04, 0x17
        /*000a*/ 	.short	(.L_57 - .L_56)
.L_56:
        /*000c*/ 	.word	0x00000000
        /*0010*/ 	.short	0x000c
        /*0012*/ 	.short	0x0040
        /*0014*/ 	.byte	0x00, 0xf0, 0x11, 0x00


	//----- nvinfo : EIATTR_KPARAM_INFO
	.align		4
.L_57:
        /*0018*/ 	.byte	0x04, 0x17
        /*001a*/ 	.short	(.L_59 - .L_58)
.L_58:
        /*001c*/ 	.word	0x00000000
        /*0020*/ 	.short	0x000b
        /*0022*/ 	.short	0x003c
        /*0024*/ 	.byte	0x00, 0xf0, 0x11, 0x00


	//----- nvinfo : EIATTR_KPARAM_INFO
	.align		4
.L_59:
        /*0028*/ 	.byte	0x04, 0x17
        /*002a*/ 	.short	(.L_61 - .L_60)
.L_60:
        /*002c*/ 	.word	0x00000000
        /*0030*/ 	.short	0x000a
        /*0032*/ 	.short	0x0038
        /*0034*/ 	.byte	0x00, 0xf0, 0x11, 0x00


	//----- nvinfo : EIATTR_KPARAM_INFO
	.align		4
.L_61:
        /*0038*/ 	.byte	0x04, 0x17
        /*003a*/ 	.short	(.L_63 - .L_62)
.L_62:
        /*003c*/ 	.word	0x00000000
        /*0040*/ 	.short	0x0009
        /*0042*/ 	.short	0x0034
        /*0044*/ 	.byte	0x00, 0xf0, 0x11, 0x00


	//----- nvinfo : EIATTR_KPARAM_INFO
	.align		4
.L_63:
        /*0048*/ 	.byte	0x04, 0x17
        /*004a*/ 	.short	(.L_65 - .L_64)
.L_64:
        /*004c*/ 	.word	0x00000000
        /*0050*/ 	.short	0x0008
        /*0052*/ 	.short	0x0030
        /*0054*/ 	.byte	0x00, 0xf0, 0x11, 0x00


	//----- nvinfo : EIATTR_KPARAM_INFO
	.align		4
.L_65:
        /*0058*/ 	.byte	0x04, 0x17
        /*005a*/ 	.short	(.L_67 - .L_66)
.L_66:
        /*005c*/ 	.word	0x00000000
        /*0060*/ 	.short	0x0007
        /*0062*/ 	.short	0x002c
        /*0064*/ 	.byte	0x00, 0xf0, 0x11, 0x00


	//----- nvinfo : EIATTR_KPARAM_INFO
	.align		4
.L_67:
        /*0068*/ 	.byte	0x04, 0x17
        /*006a*/ 	.short	(.L_69 - .L_68)
.L_68:
        /*006c*/ 	.word	0x00000000
        /*0070*/ 	.short	0x0006
        /*0072*/ 	.short	0x0028
        /*0074*/ 	.byte	0x00, 0xf0, 0x11, 0x00


	//----- nvinfo : EIATTR_KPARAM_INFO
	.align		4
.L_69:
        /*0078*/ 	.byte	0x04, 0x17
        /*007a*/ 	.short	(.L_71 - .L_70)
.L_70:
        /*007c*/ 	.word	0x00000000
        /*0080*/ 	.short	0x0005
        /*0082*/ 	.short	0x0020
        /*0084*/ 	.byte	0x00, 0xf5, 0x21, 0x00


	//----- nvinfo : EIATTR_KPARAM_INFO
	.align		4
.L_71:
        /*0088*/ 	.byte	0x04, 0x17
        /*008a*/ 	.short	(.L_73 - .L_72)
.L_72:
        /*008c*/ 	.word	0x00000000
        /*0090*/ 	.short	0x0004
        /*0092*/ 	.short	0x001c
        /*0094*/ 	.byte	0x00, 0xf0, 0x11, 0x00


	//----- nvinfo : EIATTR_KPARAM_INFO
	.align		4
.L_73:
        /*0098*/ 	.byte	0x04, 0x17
        /*009a*/ 	.short	(.L_75 - .L_74)
.L_74:
        /*009c*/ 	.word	0x00000000
        /*00a0*/ 	.short	0x0003
        /*00a2*/ 	.short	0x0018
        /*00a4*/ 	.byte	0x00, 0xf0, 0x11, 0x00


	//----- nvinfo : EIATTR_KPARAM_INFO
	.align		4
.L_75:
        /*00a8*/ 	.byte	0x04, 0x17
        /*00aa*/ 	.short	(.L_77 - .L_76)
.L_76:
        /*00ac*/ 	.word	0x00000000
        /*00b0*/ 	.short	0x0002
        /*00b2*/ 	.short	0x0010
        /*00b4*/ 	.byte	0x00, 0xf5, 0x21, 0x00


	//----- nvinfo : EIATTR_KPARAM_INFO
	.align		4
.L_77:
        /*00b8*/ 	.byte	0x04, 0x17
        /*00ba*/ 	.short	(.L_79 - .L_78)
.L_78:
        /*00bc*/ 	.word	0x00000000
        /*00c0*/ 	.short	0x0001
        /*00c2*/ 	.short	0x0008
        /*00c4*/ 	.byte	0x00, 0xf5, 0x21, 0x00


	//----- nvinfo : EIATTR_KPARAM_INFO
	.align		4
.L_79:
        /*00c8*/ 	.byte	0x04, 0x17
        /*00ca*/ 	.short	(.L_81 - .L_80)
.L_80:
        /*00cc*/ 	.word	0x00000000
        /*00d0*/ 	.short	0x0000
        /*00d2*/ 	.short	0x0000
        /*00d4*/ 	.byte	0x00, 0xf5, 0x21, 0x00


	//----- nvinfo : EIATTR_SPARSE_MMA_MASK
	.align		4
.L_81:
        /*00d8*/ 	.byte	0x03, 0x50
        /*00da*/ 	.short	0x0000


	//----- nvinfo : EIATTR_MAXREG_COUNT
	.align		4
        /*00dc*/ 	.byte	0x03, 0x1b
        /*00de*/ 	.short	0x00ff


	//----- nvinfo : EIATTR_MERCURY_ISA_VERSION
	.align		4
        /*00e0*/ 	.byte	0x03, 0x5f
        /*00e2*/ 	.short	0x0101


	//----- nvinfo : EIATTR_VRC_CTA_INIT_COUNT
	.align		4
        /*00e4*/ 	.byte	0x02, 0x4a
	.zero		1
	.zero		1


	//----- nvinfo : EIATTR_EXIT_INSTR_OFFSETS
	.align		4
        /*00e8*/ 	.byte	0x04, 0x1c
        /*00ea*/ 	.short	(.L_83 - .L_82)


	//   ....[0]....
.L_82:
        /*00ec*/ 	.word	0x00000080


	//   ....[1]....
        /*00f0*/ 	.word	0x00000690


	//   ....[2]....
        /*00f4*/ 	.word	0x000013a0


	//----- nvinfo : EIATTR_CRS_STACK_SIZE
	.align		4
.L_83:
        /*00f8*/ 	.byte	0x04, 0x1e
        /*00fa*/ 	.short	(.L_85 - .L_84)
.L_84:
        /*00fc*/ 	.word	0x00000000


	//----- nvinfo : EIATTR_CBANK_PARAM_SIZE
	.align		4
.L_85:
        /*0100*/ 	.byte	0x03, 0x19
        /*0102*/ 	.short	0x0044


	//----- nvinfo : EIATTR_PARAM_CBANK
	.align		4
        /*0104*/ 	.byte	0x04, 0x0a
        /*0106*/ 	.short	(.L_87 - .L_86)
	.align		4
.L_86:
        /*0108*/ 	.word	index@(.nv.constant0._Z11resizKernelPfS_PKciiS_iiiifii)
        /*010c*/ 	.short	0x0380
        /*010e*/ 	.short	0x0044


	//----- nvinfo : EIATTR_SW_WAR
	.align		4
.L_87:
        /*0110*/ 	.byte	0x04, 0x36
        /*0112*/ 	.short	(.L_89 - .L_88)
.L_88:
        /*0114*/ 	.word	0x00000008
.L_89:


//--------------------- .nv.info._Z14setValueKernelPfif --------------------------
	.section	.nv.info._Z14setValueKernelPfif,"",@"SHT_CUDA_INFO"
	.sectionflags	@""
	.align	4


	//----- nvinfo : EIATTR_CUDA_API_VERSION
	.align		4
        /*0000*/ 	.byte	0x04, 0x37
        /*0002*/ 	.short	(.L_91 - .L_90)
.L_90:
        /*0004*/ 	.word	0x00000082


	//----- nvinfo : EIATTR_KPARAM_INFO
	.align		4
.L_91:
        /*0008*/ 	.byte	0x04, 0x17
        /*000a*/ 	.short	(.L_93 - .L_92)
.L_92:
        /*000c*/ 	.word	0x00000000
        /*0010*/ 	.short	0x0002
        /*0012*/ 	.short	0x000c
        /*0014*/ 	.byte	0x00, 0xf0, 0x11, 0x00


	//----- nvinfo : EIATTR_KPARAM_INFO
	.align		4
.L_93:
        /*0018*/ 	.byte	0x04, 0x17
        /*001a*/ 	.short	(.L_95 - .L_94)
.L_94:
        /*001c*/ 	.word	0x00000000
        /*0020*/ 	.short	0x0001
        /*0022*/ 	.short	0x0008
        /*0024*/ 	.byte	0x00, 0xf0, 0x11, 0x00


	//----- nvinfo : EIATTR_KPARAM_INFO
	.align		4
.L_95:
        /*0028*/ 	.byte	0x04, 0x17
        /*002a*/ 	.short	(.L_97 - .L_96)
.L_96:
        /*002c*/ 	.word	0x00000000
        /*0030*/ 	.short	0x0000
        /*0032*/ 	.short	0x0000
        /*0034*/ 	.byte	0x00, 0xf5, 0x21, 0x00


	//----- nvinfo : EIATTR_SPARSE_MMA_MASK
	.align		4
.L_97:
        /*0038*/ 	.byte	0x03, 0x50
        /*003a*/ 	.short	0x0000


	//----- nvinfo : EIATTR_MAXREG_COUNT
	.align		4
        /*003c*/ 	.byte	0x03, 0x1b
        /*003e*/ 	.short	0x00ff


	//----- nvinfo : EIATTR_MERCURY_ISA_VERSION
	.align		4
        /*0040*/ 	.byte	0x03, 0x5f
        /*0042*/ 	.short	0x0101


	//----- nvinfo : EIATTR_VRC_CTA_INIT_COUNT
	.align		4
        /*0044*/ 	.byte	0x02, 0x4a
	.zero		1
	.zero		1


	//----- nvinfo : EIATTR_EXIT_INSTR_OFFSETS
	.align		4
        /*0048*/ 	.byte	0x04, 0x1c
        /*004a*/ 	.short	(.L_99 - .L_98)


	//   ....[0]....
.L_98:
        /*004c*/ 	.word	0x00000070


	//   ....[1]....
        /*0050*/ 	.word	0x000000d0


	//----- nvinfo : EIATTR_CBANK_PARAM_SIZE
	.align		4
.L_99:
        /*0054*/ 	.byte	0x03, 0x19
        /*0056*/ 	.short	0x0010


	//----- nvinfo : EIATTR_PARAM_CBANK
	.align		4
        /*0058*/ 	.byte	0x04, 0x0a
        /*005a*/ 	.short	(.L_101 - .L_100)
	.align		4
.L_100:
        /*005c*/ 	.word	index@(.nv.constant0._Z14setValueKernelPfif)
        /*0060*/ 	.short	0x0380
        /*0062*/ 	.short	0x0010


	//----- nvinfo : EIATTR_SW_WAR
	.align		4
.L_101:
        /*0064*/ 	.byte	0x04, 0x36
        /*0066*/ 	.short	(.L_103 - .L_102)
.L_102:
        /*0068*/ 	.word	0x00000008
.L_103:


//--------------------- .nv.callgraph             --------------------------
	.section	.nv.callgraph,"",@"SHT_CUDA_CALLGRAPH"
	.align	4
	.sectionentsize	8
	.align		4
        /*0000*/ 	.word	0x00000000
	.align		4
        /*0004*/ 	.word	0xffffffff
	.align		4
        /*0008*/ 	.word	0x00000000
	.align		4
        /*000c*/ 	.word	0xfffffffe
	.align		4
        /*0010*/ 	.word	0x00000000
	.align		4
        /*0014*/ 	.word	0xfffffffd
	.align		4
        /*0018*/ 	.word	0x00000000
	.align		4
        /*001c*/ 	.word	0xfffffffc


//--------------------- .text._Z11resizKernelPKciiPfiiiifii --------------------------
	.section	.text._Z11resizKernelPKciiPfiiiifii,"ax",@progbits
	.align	128
        .global         _Z11resizKernelPKciiPfiiiifii
        .type           _Z11resizKernelPKciiPfiiiifii,@function
        .size           _Z11resizKernelPKciiPfiiiifii,(.L_x_55 - _Z11resizKernelPKciiPfiiiifii)
        .other          _Z11resizKernelPKciiPfiiiifii,@"STO_CUDA_ENTRY STV_DEFAULT"
_Z11resizKernelPKciiPfiiiifii:
.text._Z11resizKernelPKciiPfiiiifii:
[----:B------:R-:W-:Y:S01]  /*0000*/  LDC R1, c[0x0][0x37c] ;  /* 0x0000df00ff017b82 */ /* 0x000fe20000000800 */
[----:B------:R-:W0:Y:S07]  /*0010*/  S2R R5, SR_TID.X ;  /* 0x0000000000057919 */ /* 0x000e2e0000002100 */
[----:B------:R-:W0:Y:S08]  /*0020*/  S2UR UR4, SR_CTAID.X ;  /* 0x00000000000479c3 */ /* 0x000e300000002500 */
[----:B------:R-:W0:Y:S08]  /*0030*/  LDC R0, c[0x0][0x360] ;  /* 0x0000d800ff007b82 */ /* 0x000e300000000800 */
[----:B------:R-:W1:Y:S01]  /*0040*/  LDC.64 R2, c[0x0][0x398] ;  /* 0x0000e600ff027b82 */ /* 0x000e620000000a00 */
[----:B0-----:R-:W-:-:S02]  /*0050*/  IMAD R0, R0, UR4, R5 ;  /* 0x0000000400007c24 */ /* 0x001fc4000f8e0205 */
[----:B-1----:R-:W-:-:S05]  /*0060*/  IMAD R7, R3, R2, RZ ;  /* 0x0000000203077224 */ /* 0x002fca00078e02ff */
[----:B------:R-:W-:-:S13]  /*0070*/  ISETP.GE.AND P0, PT, R0, R7, PT ;  /* 0x000000070000720c */ /* 0x000fda0003f06270 */
[----:B------:R-:W-:Y:S05]  /*0080*/  @P0 EXIT ;  /* 0x000000000000094d */ /* 0x000fea0003800000 */
[----:B------:R-:W-:Y:S01]  /*0090*/  IABS R9, R3 ;  /* 0x0000000300097213 */ /* 0x000fe20000000000 */
[----:B------:R-:W0:Y:S03]  /*00a0*/  LDCU UR6, c[0x0][0x3b0] ;  /* 0x00007600ff0677ac */ /* 0x000e260008000800 */
[----:B------:R-:W1:Y:S01]  /*00b0*/  I2F.RP R2, R9 ;  /* 0x0000000900027306 */ /* 0x000e620000209400 */
[----:B------:R-:W2:Y:S01]  /*00c0*/  LDCU UR8, c[0x0][0x3ac] ;  /* 0x00007580ff0877ac */ /* 0x000ea20008000800 */
[----:B------:R-:W2:Y:S06]  /*00d0*/  LDCU.64 UR4, c[0x0][0x3a0] ;  /* 0x00007400ff0477ac */ /* 0x000eac0008000a00 */
[----:B-1----:R-:W1:Y:S01]  /*00e0*/  MUFU.RCP R2, R2 ;  /* 0x0000000200027308 */ /* 0x002e620000001000 */
[----:B--2---:R-:W-:-:S02]  /*00f0*/  UIADD3 UR4, UPT, UPT, UR8, UR4, URZ ;  /* 0x0000000408047290 */ /* 0x004fc4000fffe0ff */
[----:B0-----:R-:W-:Y:S01]  /*0100*/  UIADD3 UR5, UPT, UPT, UR6, UR5, URZ ;  /* 0x0000000506057290 */ /* 0x001fe2000fffe0ff */
[----:B-1----:R-:W-:-:S04]  /*0110*/  IADD3 R4, PT, PT, R2, 0xffffffe, RZ ;  /* 0x0ffffffe02047810 */ /* 0x002fc80007ffe0ff */
[----:B------:R0:W1:Y:S02]  /*0120*/  F2I.FTZ.U32.TRUNC.NTZ R5, R4 ;  /* 0x0000000400057305 */ /* 0x000064000021f000 */
[----:B0-----:R-:W-:Y:S02]  /*0130*/  HFMA2 R4, -RZ, RZ, 0, 0 ;  /* 0x00000000ff047431 */ /* 0x001fe400000001ff */
[----:B-1----:R-:W-:-:S04]  /*0140*/  IMAD.MOV R6, RZ, RZ, -R5 ;  /* 0x000000ffff067224 */ /* 0x002fc800078e0a05 */
[----:B------:R-:W-:Y:S01]  /*0150*/  IMAD R11, R6, R9, RZ ;  /* 0x00000009060b7224 */ /* 0x000fe200078e02ff */
[----:B------:R-:W-:-:S03]  /*0160*/  IABS R6, R0 ;  /* 0x0000000000067213 */ /* 0x000fc60000000000 */
[----:B------:R-:W-:-:S06]  /*0170*/  IMAD.HI.U32 R5, R5, R11, R4 ;  /* 0x0000000b05057227 */ /* 0x000fcc00078e0004 */
[----:B------:R-:W-:-:S04]  /*0180*/  IMAD.HI.U32 R5, R5, R6, RZ ;  /* 0x0000000605057227 */ /* 0x000fc800078e00ff */
[----:B------:R-:W-:-:S04]  /*0190*/  IMAD.MOV R2, RZ, RZ, -R5 ;  /* 0x000000ffff027224 */ /* 0x000fc800078e0a05 */
[----:B------:R-:W-:-:S05]  /*01a0*/  IMAD R2, R9, R2, R6 ;  /* 0x0000000209027224 */ /* 0x000fca00078e0206 */
[----:B------:R-:W-:-:S13]  /*01b0*/  ISETP.GT.U32.AND P2, PT, R9, R2, PT ;  /* 0x000000020900720c */ /* 0x000fda0003f44070 */
[-C--:B------:R-:W-:Y:S01]  /*01c0*/  @!P2 IADD3 R2, PT, PT, R2, -R9.reuse, RZ ;  /* 0x800000090202a210 */ /* 0x080fe20007ffe0ff */
[----:B------:R-:W-:Y:S01]  /*01d0*/  @!P2 VIADD R5, R5, 0x1 ;  /* 0x000000010505a836 */ /* 0x000fe20000000000 */
[----:B------:R-:W-:Y:S02]  /*01e0*/  ISETP.NE.AND P2, PT, R3, RZ, PT ;  /* 0x000000ff0300720c */ /* 0x000fe40003f45270 */
[----:B------:R-:W-:Y:S02]  /*01f0*/  ISETP.GE.U32.AND P0, PT, R2, R9, PT ;  /* 0x000000090200720c */ /* 0x000fe40003f06070 */
[----:B------:R-:W-:Y:S01]  /*0200*/  LOP3.LUT R2, R0, R3, RZ, 0x3c, !PT ;  /* 0x0000000300027212 */ /* 0x000fe200078e3cff */
[----:B------:R-:W0:Y:S03]  /*0210*/  LDC.64 R8, c[0x0][0x390] ;  /* 0x0000e400ff087b82 */ /* 0x000e260000000a00 */
[----:B------:R-:W-:-:S07]  /*0220*/  ISETP.GE.AND P1, PT, R2, RZ, PT ;  /* 0x000000ff0200720c */ /* 0x000fce0003f26270 */
[----:B------:R-:W-:-:S05]  /*0230*/  @P0 IADD3 R5, PT, PT, R5, 0x1, RZ ;  /* 0x0000000105050810 */ /* 0x000fca0007ffe0ff */
[----:B------:R-:W-:Y:S01]  /*0240*/  IMAD.MOV.U32 R11, RZ, RZ, R5 ;  /* 0x000000ffff0b7224 */ /* 0x000fe200078e0005 */
[----:B------:R-:W-:-:S04]  /*0250*/  SHF.L.U32 R5, R7, 0x1, RZ ;  /* 0x0000000107057819 */ /* 0x000fc800000006ff */
[----:B------:R-:W-:Y:S02]  /*0260*/  @!P1 IADD3 R11, PT, PT, -R11, RZ, RZ ;  /* 0x000000ff0b0b9210 */ /* 0x000fe40007ffe1ff */
[----:B------:R-:W-:Y:S01]  /*0270*/  @!P2 LOP3.LUT R11, RZ, R3, RZ, 0x33, !PT ;  /* 0x00000003ff0ba212 */ /* 0x000fe200078e33ff */
[----:B0-----:R-:W-:-:S04]  /*0280*/  IMAD.WIDE R8, R0, 0x4, R8 ;  /* 0x0000000400087825 */ /* 0x001fc800078e0208 */
[----:B------:R-:W-:Y:S02]  /*0290*/  IMAD.MOV R10, RZ, RZ, -R11 ;  /* 0x000000ffff0a7224 */ /* 0x000fe400078e0a0b */
[----:B------:R-:W-:-:S04]  /*02a0*/  IMAD.WIDE R6, R7, 0x4, R8 ;  /* 0x0000000407067825 */ /* 0x000fc800078e0208 */
[----:B------:R-:W-:Y:S02]  /*02b0*/  IMAD R10, R3, R10, R0 ;  /* 0x0000000a030a7224 */ /* 0x000fe400078e0200 */
[----:B------:R-:W-:-:S03]  /*02c0*/  IMAD.WIDE R4, R5, 0x4, R8 ;  /* 0x0000000405047825 */ /* 0x000fc600078e0208 */
[----:B------:R-:W-:Y:S01]  /*02d0*/  ISETP.GE.AND P0, PT, R10, UR6, PT ;  /* 0x000000060a007c0c */ /* 0x000fe2000bf06270 */
[----:B------:R-:W0:Y:S03]  /*02e0*/  LDCU.64 UR6, c[0x0][0x358] ;  /* 0x00006b00ff0677ac */ /* 0x000e260008000a00 */
[----:B------:R-:W-:-:S04]  /*02f0*/  ISETP.GE.AND P0, PT, R11, UR8, P0 ;  /* 0x000000080b007c0c */ /* 0x000fc80008706270 */
[----:B------:R-:W-:-:S04]  /*0300*/  ISETP.LT.AND P0, PT, R11, UR4, P0 ;  /* 0x000000040b007c0c */ /* 0x000fc80008701270 */
[----:B------:R-:W-:-:S13]  /*0310*/  ISETP.LT.AND P0, PT, R10, UR5, P0 ;  /* 0x000000050a007c0c */ /* 0x000fda0008701270 */
[----:B------:R-:W-:-:S05]  /*0320*/  @!P0 IMAD.MOV.U32 R3, RZ, RZ, 0x3ee4e4e5 ;  /* 0x3ee4e4e5ff038424 */ /* 0x000fca00078e00ff */
[----:B0-----:R0:W-:Y:S04]  /*0330*/  @!P0 STG.E desc[UR6][R8.64], R3 ;  /* 0x0000000308008986 */ /* 0x0011e8000c101906 */
[----:B------:R0:W-:Y:S04]  /*0340*/  @!P0 STG.E desc[UR6][R6.64], R3 ;  /* 0x0000000306008986 */ /* 0x0001e8000c101906 */
[----:B------:R0:W-:Y:S01]  /*0350*/  @!P0 STG.E desc[UR6][R4.64], R3 ;  /* 0x0000000304008986 */ /* 0x0001e2000c101906 */
[----:B------:R-:W-:Y:S05]  /*0360*/  @!P0 EXIT ;  /* 0x000000000000894d */ /* 0x000fea0003800000 */
[----:B------:R-:W1:Y:S01]  /*0370*/  LDC R13, c[0x0][0x3a8] ;  /* 0x0000ea00ff0d7b82 */ /* 0x000e620000000800 */
[----:B------:R-:W-:Y:S01]  /*0380*/  IADD3 R0, PT, PT, R11, -UR8, RZ ;  /* 0x800000080b007c10 */ /* 0x000fe2000fffe0ff */
[----:B------:R-:W-:Y:S03]  /*0390*/  BSSY.RECONVERGENT B0, `(.L_x_0) ;  /* 0x000000f000007945 */ /* 0x000fe60003800200 */
[----:B------:R-:W-:Y:S01]  /*03a0*/  I2FP.F32.S32 R0, R0 ;  /* 0x0000000000007245 */ /* 0x000fe20000201400 */
[----:B-1----:R-:W0:Y:S08]  /*03b0*/  MUFU.RCP R2, R13 ;  /* 0x0000000d00027308 */ /* 0x002e300000001000 */
[----:B------:R-:W1:Y:S01]  /*03c0*/  FCHK P0, R0, R13 ;  /* 0x0000000d00007302 */ /* 0x000e620000000000 */
[----:B0-----:R-:W-:-:S04]  /*03d0*/  FFMA R3, R2, -R13, 1 ;  /* 0x3f80000002037423 */ /* 0x001fc8000000080d */
[----:B------:R-:W-:-:S04]  /*03e0*/  FFMA R3, R2, R3, R2 ;  /* 0x0000000302037223 */ /* 0x000fc80000000002 */
[----:B------:R-:W-:-:S04]  /*03f0*/  FFMA R2, R0, R3, RZ ;  /* 0x0000000300027223 */ /* 0x000fc800000000ff */
[----:B------:R-:W-:-:S04]  /*0400*/  FFMA R11, R2, -R13, R0 ;  /* 0x8000000d020b7223 */ /* 0x000fc80000000000 */
[----:B------:R-:W-:Y:S01]  /*0410*/  FFMA R2, R3, R11, R2 ;  /* 0x0000000b03027223 */ /* 0x000fe20000000002 */
[----:B-1----:R-:W-:Y:S06]  /*0420*/  @!P0 BRA `(.L_x_1) ;  /* 0x0000000000148947 */ /* 0x002fec0003800000 */
[----:B------:R-:W0:Y:S01]  /*0430*/  LDCU UR4, c[0x0][0x3a8] ;  /* 0x00007500ff0477ac */ /* 0x000e220008000800 */
[----:B------:R-:W-:Y:S01]  /*0440*/  MOV R18, 0x470 ;  /* 0x0000047000127802 */ /* 0x000fe20000000f00 */
[----:B0-----:R-:W-:-:S07]  /*0450*/  IMAD.U32 R3, RZ, RZ, UR4 ;  /* 0x00000004ff037e24 */ /* 0x001fce000f8e00ff */
[----:B------:R-:W-:Y:S05]  /*0460*/  CALL.REL.NOINC `($__internal_0_$__cuda_sm3x_div_rn_noftz_f32_slowpath) ;  /* 0x0000000800247944 */ /* 0x000fea0003c00000 */
[----:B------:R-:W-:-:S07]  /*0470*/  MOV R2, R3 ;  /* 0x0000000300027202 */ /* 0x000fce0000000f00 */
.L_x_1:
[----:B------:R-:W-:Y:S05]  /*0480*/  BSYNC.RECONVERGENT B0 ;  /* 0x0000000000007941 */ /* 0x000fea0003800200 */
.L_x_0:
[----:B------:R-:W0:Y:S01]  /*0490*/  LDC R11, c[0x0][0x3a8] ;  /* 0x0000ea00ff0b7b82 */ /* 0x000e220000000800 */
[----:B------:R-:W1:Y:S01]  /*04a0*/  LDCU UR4, c[0x0][0x3b0] ;  /* 0x00007600ff0477ac */ /* 0x000e620008000800 */
[----:B------:R-:W-:Y:S01]  /*04b0*/  BSSY.RECONVERGENT B0, `(.L_x_2) ;  /* 0x0000011000007945 */ /* 0x000fe20003800200 */
[----:B-1----:R-:W-:Y:S01]  /*04c0*/  VIADD R10, R10, -UR4 ;  /* 0x800000040a0a7c36 */ /* 0x002fe20008000000 */
[----:B0-----:R-:W0:Y:S04]  /*04d0*/  MUFU.RCP R0, R11 ;  /* 0x0000000b00007308 */ /* 0x001e280000001000 */
[----:B------:R-:W-:-:S04]  /*04e0*/  I2FP.F32.S32 R12, R10 ;  /* 0x0000000a000c7245 */ /* 0x000fc80000201400 */
        /* <DEDUP_REMOVED lines=8> */
[----:B------:R-:W-:Y:S02]  /*0570*/  MOV R0, R12 ;  /* 0x0000000c00007202 */ /* 0x000fe40000000f00 */
[----:B------:R-:W-:Y:S01]  /*0580*/  MOV R18, 0x5b0 ;  /* 0x000005b000127802 */ /* 0x000fe20000000f00 */
[----:B0-----:R-:W-:-:S07]  /*0590*/  IMAD.U32 R3, RZ, RZ, UR4 ;  /* 0x00000004ff037e24 */ /* 0x001fce000f8e00ff */
[----:B------:R-:W-:Y:S05]  /*05a0*/  CALL.REL.NOINC `($__internal_0_$__cuda_sm3x_div_rn_noftz_f32_slowpath) ;  /* 0x0000000400d47944 */ /* 0x000fea0003c00000 */
[----:B------:R-:W-:-:S07]  /*05b0*/  MOV R0, R3 ;  /* 0x0000000300007202 */ /* 0x000fce0000000f00 */
.L_x_3:
[----:B------:R-:W-:Y:S05]  /*05c0*/  BSYNC.RECONVERGENT B0 ;  /* 0x0000000000007941 */ /* 0x000fea0003800200 */
.L_x_2:
[----:B------:R-:W0:Y:S01]  /*05d0*/  LDC.64 R10, c[0x0][0x388] ;  /* 0x0000e200ff0a7b82 */ /* 0x000e220000000a00 */
[----:B------:R-:W1:Y:S07]  /*05e0*/  F2I.TRUNC.NTZ R3, R2 ;  /* 0x0000000200037305 */ /* 0x000e6e000020f100 */
[----:B------:R-:W2:Y:S01]  /*05f0*/  LDC.64 R12, c[0x0][0x380] ;  /* 0x0000e000ff0c7b82 */ /* 0x000ea20000000a00 */
[----:B------:R-:W3:Y:S01]  /*0600*/  F2I.TRUNC.NTZ R14, R0 ;  /* 0x00000000000e7305 */ /* 0x000ee2000020f100 */
[----:B-1----:R-:W-:-:S02]  /*0610*/  VIMNMX R3, PT, PT, RZ, R3, !PT ;  /* 0x00000003ff037248 */ /* 0x002fc40007fe0100 */
[----:B---3--:R-:W-:Y:S02]  /*0620*/  VIMNMX R14, PT, PT, RZ, R14, !PT ;  /* 0x0000000eff0e7248 */ /* 0x008fe40007fe0100 */
[----:B0-----:R-:W-:Y:S02]  /*0630*/  VIADDMNMX R10, R10, 0xffffffff, R3, PT ;  /* 0xffffffff0a0a7846 */ /* 0x001fe40003800103 */
[----:B------:R-:W-:-:S05]  /*0640*/  VIADDMNMX R14, R11, 0xffffffff, R14, PT ;  /* 0xffffffff0b0e7846 */ /* 0x000fca000380010e */
[----:B------:R-:W-:-:S04]  /*0650*/  IMAD R10, R10, R11, R14 ;  /* 0x0000000b0a0a7224 */ /* 0x000fc800078e020e */
[----:B------:R-:W-:-:S05]  /*0660*/  IMAD R10, R10, 0x3, RZ ;  /* 0x000000030a0a7824 */ /* 0x000fca00078e02ff */
[----:B--2---:R-:W-:-:S04]  /*0670*/  IADD3 R12, P0, PT, R10, R12, RZ ;  /* 0x0000000c0a0c7210 */ /* 0x004fc80007f1e0ff */
[----:B------:R-:W-:-:S05]  /*0680*/  LEA.HI.X.SX32 R13, R10, R13, 0x1, P0 ;  /* 0x0000000d0a0d7211 */ /* 0x000fca00000f0eff */
[----:B------:R-:W2:Y:S01]  /*0690*/  LDG.E.S8 R19, desc[UR6][R12.64+0x5] ;  /* 0x000005060c137981 */ /* 0x000ea2000c1e1300 */
[----:B------:R-:W-:-:S03]  /*06a0*/  IMAD.WIDE R10, R11, 0x3, R12 ;  /* 0x000000030b0a7825 */ /* 0x000fc600078e020c */
[----:B------:R-:W3:Y:S04]  /*06b0*/  LDG.E.S8 R17, desc[UR6][R12.64+0x2] ;  /* 0x000002060c117981 */ /* 0x000ee8000c1e1300 */
[----:B------:R-:W4:Y:S04]  /*06c0*/  LDG.E.S8 R20, desc[UR6][R10.64+0x2] ;  /* 0x000002060a147981 */ /* 0x000f28000c1e1300 */
[----:B------:R-:W5:Y:S01]  /*06d0*/  LDG.E.S8 R22, desc[UR6][R10.64+0x5] ;  /* 0x000005060a167981 */ /* 0x000f62000c1e1300 */
[----:B------:R-:W0:Y:S01]  /*06e0*/  FRND.FLOOR R15, R0 ;  /* 0x00000000000f7307 */ /* 0x000e220000205000 */
[----:B------:R-:W-:Y:S07]  /*06f0*/  BSSY.RECONVERGENT B0, `(.L_x_4) ;  /* 0x000001e000007945 */ /* 0x000fee0003800200 */
[----:B------:R-:W1:Y:S01]  /*0700*/  FRND.FLOOR R3, R2 ;  /* 0x0000000200037307 */ /* 0x000e620000205000 */
[----:B0-----:R-:W-:-:S04]  /*0710*/  FADD R15, R15, -R0 ;  /* 0x800000000f0f7221 */ /* 0x001fc80000000000 */
[----:B------:R-:W-:Y:S01]  /*0720*/  FADD R14, -R15, 1 ;  /* 0x3f8000000f0e7421 */ /* 0x000fe20000000100 */
[----:B-1----:R-:W-:-:S04]  /*0730*/  FADD R16, R3, -R2 ;  /* 0x8000000203107221 */ /* 0x002fc80000000000 */
[----:B------:R-:W-:Y:S01]  /*0740*/  FADD R2, -R16, 1 ;  /* 0x3f80000010027421 */ /* 0x000fe20000000100 */
[----:B--2---:R-:W0:Y:S08]  /*0750*/  I2F.S16 R19, R19 ;  /* 0x0000001300137306 */ /* 0x004e300000101400 */
[----:B---3--:R1:W2:Y:S01]  /*0760*/  I2F.S16 R18, R17 ;  /* 0x0000001100127306 */ /* 0x0082a20000101400 */
[----:B0-----:R-:W-:-:S07]  /*0770*/  FMUL R21, R14, R19 ;  /* 0x000000130e157220 */ /* 0x001fce0000400000 */
[----:B----4-:R-:W0:Y:S01]  /*0780*/  I2F.S16 R20, R20 ;  /* 0x0000001400147306 */ /* 0x010e220000101400 */
[----:B-1----:R-:W-:Y:S02]  /*0790*/  HFMA2 R17, -RZ, RZ, 3.748046875, 0 ;  /* 0x437f0000ff117431 */ /* 0x002fe400000001ff */
[----:B------:R-:W-:Y:S01]  /*07a0*/  FMUL R21, R16, R21 ;  /* 0x0000001510157220 */ /* 0x000fe20000400000 */
[----:B--2---:R-:W-:-:S04]  /*07b0*/  FMUL R3, R15, R18 ;  /* 0x000000120f037220 */ /* 0x004fc80000400000 */
[----:B-----5:R-:W1:Y:S01]  /*07c0*/  I2F.S16 R23, R22 ;  /* 0x0000001600177306 */ /* 0x020e620000101400 */
[----:B------:R-:W-:Y:S02]  /*07d0*/  IMAD.MOV.U32 R18, RZ, RZ, 0x3b808081 ;  /* 0x3b808081ff127424 */ /* 0x000fe400078e00ff */
[----:B------:R-:W-:Y:S02]  /*07e0*/  FFMA R3, R16, R3, R21 ;  /* 0x0000000310037223 */ /* 0x000fe40000000015 */
[----:B------:R-:W-:Y:S01]  /*07f0*/  FFMA R17, R18, -R17, 1 ;  /* 0x3f80000012117423 */ /* 0x000fe20000000811 */
[----:B0-----:R-:W-:-:S03]  /*0800*/  FMUL R0, R15, R20 ;  /* 0x000000140f007220 */ /* 0x001fc60000400000 */
[----:B------:R-:W-:Y:S01]  /*0810*/  FFMA R17, R17, R18, 0.0039215688593685626984 ;  /* 0x3b80808111117423 */ /* 0x000fe20000000012 */
[----:B------:R-:W-:Y:S01]  /*0820*/  FFMA R3, R2, R0, R3 ;  /* 0x0000000002037223 */ /* 0x000fe20000000003 */
[----:B-1----:R-:W-:-:S04]  /*0830*/  FMUL R0, R14, R23 ;  /* 0x000000170e007220 */ /* 0x002fc80000400000 */
[----:B------:R-:W-:-:S04]  /*0840*/  FFMA R0, R2, R0, R3 ;  /* 0x0000000002007223 */ /* 0x000fc80000000003 */
[----:B------:R-:W0:Y:S01]  /*0850*/  FCHK P0, R0, 255 ;  /* 0x437f000000007902 */ /* 0x000e220000000000 */
[----:B------:R-:W-:-:S04]  /*0860*/  FFMA R3, R0, R17, RZ ;  /* 0x0000001100037223 */ /* 0x000fc800000000ff */
[----:B------:R-:W-:-:S04]  /*0870*/  FFMA R18, R3, -255, R0 ;  /* 0xc37f000003127823 */ /* 0x000fc80000000000 */
[----:B------:R-:W-:Y:S01]  /*0880*/  FFMA R3, R17, R18, R3 ;  /* 0x0000001211037223 */ /* 0x000fe20000000003 */
[----:B0-----:R-:W-:Y:S06]  /*0890*/  @!P0 BRA `(.L_x_5) ;  /* 0x00000000000c8947 */ /* 0x001fec0003800000 */
[----:B------:R-:W-:Y:S01]  /*08a0*/  IMAD.MOV.U32 R3, RZ, RZ, 0x437f0000 ;  /* 0x437f0000ff037424 */ /* 0x000fe200078e00ff */
[----:B------:R-:W-:-:S07]  /*08b0*/  MOV R18, 0x8d0 ;  /* 0x000008d000127802 */ /* 0x000fce0000000f00 */
[----:B------:R-:W-:Y:S05]  /*08c0*/  CALL.REL.NOINC `($__internal_0_$__cuda_sm3x_div_rn_noftz_f32_slowpath) ;  /* 0x00000004000c7944 */ /* 0x000fea0003c00000 */
.L_x_5:
[----:B------:R-:W-:Y:S05]  /*08d0*/  BSYNC.RECONVERGENT B0 ;  /* 0x0000000000007941 */ /* 0x000fea0003800200 */
.L_x_4:
[----:B------:R0:W-:Y:S04]  /*08e0*/  STG.E desc[UR6][R8.64], R3 ;  /* 0x0000000308007986 */ /* 0x0001e8000c101906 */
[----:B------:R-:W2:Y:S04]  /*08f0*/  LDG.E.S8 R18, desc[UR6][R12.64+0x4] ;  /* 0x000004060c127981 */ /* 0x000ea8000c1e1300 */
[----:B------:R-:W3:Y:S04]  /*0900*/  LDG.E.S8 R0, desc[UR6][R12.64+0x1] ;  /* 0x000001060c007981 */ /* 0x000ee8000c1e1300 */
[----:B------:R-:W4:Y:S04]  /*0910*/  LDG.E.S8 R20, desc[UR6][R10.64+0x1] ;  /* 0x000001060a147981 */ /* 0x000f28000c1e1300 */
[----:B------:R-:W5:Y:S01]  /*0920*/  LDG.E.S8 R21, desc[UR6][R10.64+0x4] ;  /* 0x000004060a157981 */ /* 0x000f62000c1e1300 */
[----:B0-----:R-:W-:Y:S01]  /*0930*/  MOV R8, 0x3b808081 ;  /* 0x3b80808100087802 */ /* 0x001fe20000000f00 */
[----:B------:R-:W-:Y:S01]  /*0940*/  IMAD.MOV.U32 R9, RZ, RZ, 0x437f0000 ;  /* 0x437f0000ff097424 */ /* 0x000fe200078e00ff */
[----:B------:R-:W-:Y:S03]  /*0950*/  BSSY.RECONVERGENT B0, `(.L_x_6) ;  /* 0x0000018000007945 */ /* 0x000fe60003800200 */
[----:B------:R-:W-:Y:S01]  /*0960*/  FFMA R9, R8, -R9, 1 ;  /* 0x3f80000008097423 */ /* 0x000fe20000000809 */
[----:B--2---:R-:W0:Y:S08]  /*0970*/  I2F.S16 R17, R18 ;  /* 0x0000001200117306 */ /* 0x004e300000101400 */
[----:B---3--:R-:W1:Y:S01]  /*0980*/  I2F.S16 R0, R0 ;  /* 0x0000000000007306 */ /* 0x008e620000101400 */
[----:B0-----:R-:W-:-:S07]  /*0990*/  FMUL R19, R14, R17 ;  /* 0x000000110e137220 */ /* 0x001fce0000400000 */
[----:B----4-:R-:W0:Y:S01]  /*09a0*/  I2F.S16 R20, R20 ;  /* 0x0000001400147306 */ /* 0x010e220000101400 */
[----:B------:R-:W-:Y:S01]  /*09b0*/  FMUL R19, R16, R19 ;  /* 0x0000001310137220 */ /* 0x000fe20000400000 */
[----:B-1----:R-:W-:-:S06]  /*09c0*/  FMUL R17, R15, R0 ;  /* 0x000000000f117220 */ /* 0x002fcc0000400000 */
[----:B-----5:R-:W1:Y:S01]  /*09d0*/  I2F.S16 R21, R21 ;  /* 0x0000001500157306 */ /* 0x020e620000101400 */
[----:B------:R-:W-:Y:S01]  /*09e0*/  FFMA R17, R16, R17, R19 ;  /* 0x0000001110117223 */ /* 0x000fe20000000013 */
[----:B0-----:R-:W-:-:S04]  /*09f0*/  FMUL R3, R15, R20 ;  /* 0x000000140f037220 */ /* 0x001fc80000400000 */
[----:B------:R-:W-:Y:S01]  /*0a00*/  FFMA R3, R2, R3, R17 ;  /* 0x0000000302037223 */ /* 0x000fe20000000011 */
[----:B-1----:R-:W-:-:S04]  /*0a10*/  FMUL R0, R14, R21 ;  /* 0x000000150e007220 */ /* 0x002fc80000400000 */
[----:B------:R-:W-:Y:S01]  /*0a20*/  FFMA R18, R2, R0, R3 ;  /* 0x0000000002127223 */ /* 0x000fe20000000003 */
[----:B------:R-:W-:-:S03]  /*0a30*/  FFMA R0, R9, R8, 0.0039215688593685626984 ;  /* 0x3b80808109007423 */ /* 0x000fc60000000008 */
[----:B------:R-:W0:Y:S01]  /*0a40*/  FCHK P0, R18, 255 ;  /* 0x437f000012007902 */ /* 0x000e220000000000 */
[----:B------:R-:W-:-:S04]  /*0a50*/  FFMA R3, R0, R18, RZ ;  /* 0x0000001200037223 */ /* 0x000fc800000000ff */
[----:B------:R-:W-:-:S04]  /*0a60*/  FFMA R8, R3, -255, R18 ;  /* 0xc37f000003087823 */ /* 0x000fc80000000012 */
[----:B------:R-:W-:Y:S01]  /*0a70*/  FFMA R3, R0, R8, R3 ;  /* 0x0000000800037223 */ /* 0x000fe20000000003 */
[----:B0-----:R-:W-:Y:S06]  /*0a80*/  @!P0 BRA `(.L_x_7) ;  /* 0x0000000000108947 */ /* 0x001fec0003800000 */
[----:B------:R-:W-:Y:S01]  /*0a90*/  MOV R0, R18 ;  /* 0x0000001200007202 */ /* 0x000fe20000000f00 */
[----:B------:R-:W-:Y:S01]  /*0aa0*/  IMAD.MOV.U32 R3, RZ, RZ, 0x437f0000 ;  /* 0x437f0000ff037424 */ /* 0x000fe200078e00ff */
[----:B------:R-:W-:-:S07]  /*0ab0*/  MOV R18, 0xad0 ;  /* 0x00000ad000127802 */ /* 0x000fce0000000f00 */
[----:B------:R-:W-:Y:S05]  /*0ac0*/  CALL.REL.NOINC `($__internal_0_$__cuda_sm3x_div_rn_noftz_f32_slowpath) ;  /* 0x00000000008c7944 */ /* 0x000fea0003c00000 */
.L_x_7:
[----:B------:R-:W-:Y:S05]  /*0ad0*/  BSYNC.RECONVERGENT B0 ;  /* 0x0000000000007941 */ /* 0x000fea0003800200 */
.L_x_6:
[----:B------:R0:W-:Y:S04]  /*0ae0*/  STG.E desc[UR6][R6.64], R3 ;  /* 0x0000000306007986 */ /* 0x0001e8000c101906 */
[----:B------:R-:W2:Y:S04]  /*0af0*/  LDG.E.S8 R8, desc[UR6][R12.64+0x3] ;  /* 0x000003060c087981 */ /* 0x000ea8000c1e1300 */
[----:B------:R-:W3:Y:S04]  /*0b00*/  LDG.E.S8 R0, desc[UR6][R12.64] ;  /* 0x000000060c007981 */ /* 0x000ee8000c1e1300 */
[----:B------:R-:W4:Y:S04]  /*0b10*/  LDG.E.S8 R18, desc[UR6][R10.64] ;  /* 0x000000060a127981 */ /* 0x000f28000c1e1300 */
[----:B------:R-:W5:Y:S01]  /*0b20*/  LDG.E.S8 R19, desc[UR6][R10.64+0x3] ;  /* 0x000003060a137981 */ /* 0x000f62000c1e1300 */
[----:B0-----:R-:W-:-:S02]  /*0b30*/  HFMA2 R3, -RZ, RZ, 0.9375, -7.688999176025390625e-06 ;  /* 0x3b808081ff037431 */ /* 0x001fc400000001ff */
[----:B------:R-:W-:Y:S01]  /*0b40*/  IMAD.MOV.U32 R6, RZ, RZ, 0x437f0000 ;  /* 0x437f0000ff067424 */ /* 0x000fe200078e00ff */
[----:B------:R-:W-:Y:S01]  /*0b50*/  BSSY.RECONVERGENT B0, `(.L_x_8) ;  /* 0x0000018000007945 */ /* 0x000fe20003800200 */
[----:B--2---:R-:W0:Y:S08]  /*0b60*/  I2F.S16 R9, R8 ;  /* 0x0000000800097306 */ /* 0x004e300000101400 */
[----:B---3--:R-:W1:Y:S08]  /*0b70*/  I2F.S16 R0, R0 ;  /* 0x0000000000007306 */ /* 0x008e700000101400 */
[----:B----4-:R-:W2:Y:S01]  /*0b80*/  I2F.S16 R18, R18 ;  /* 0x0000001200127306 */ /* 0x010ea20000101400 */
[----:B0-----:R-:W-:-:S07]  /*0b90*/  FMUL R17, R14, R9 ;  /* 0x000000090e117220 */ /* 0x001fce0000400000 */
[----:B-----5:R-:W0:Y:S01]  /*0ba0*/  I2F.S16 R19, R19 ;  /* 0x0000001300137306 */ /* 0x020e220000101400 */
[----:B-1----:R-:W-:Y:S01]  /*0bb0*/  FMUL R9, R15, R0 ;  /* 0x000000000f097220 */ /* 0x002fe20000400000 */
[----:B------:R-:W-:-:S04]  /*0bc0*/  FMUL R17, R16, R17 ;  /* 0x0000001110117220 */ /* 0x000fc80000400000 */
[----:B------:R-:W-:Y:S01]  /*0bd0*/  FFMA R9, R16, R9, R17 ;  /* 0x0000000910097223 */ /* 0x000fe20000000011 */
[----:B--2---:R-:W-:-:S04]  /*0be0*/  FMUL R15, R15, R18 ;  /* 0x000000120f0f7220 */ /* 0x004fc80000400000 */
[----:B------:R-:W-:Y:S01]  /*0bf0*/  FFMA R9, R2, R15, R9 ;  /* 0x0000000f02097223 */ /* 0x000fe20000000009 */
[----:B0-----:R-:W-:-:S04]  /*0c00*/  FMUL R14, R14, R19 ;  /* 0x000000130e0e7220 */ /* 0x001fc80000400000 */
[----:B------:R-:W-:Y:S01]  /*0c10*/  FFMA R14, R2, R14, R9 ;  /* 0x0000000e020e7223 */ /* 0x000fe20000000009 */
[----:B------:R-:W-:-:S03]  /*0c20*/  FFMA R0, R3, -R6, 1 ;  /* 0x3f80000003007423 */ /* 0x000fc60000000806 */
[----:B------:R-:W0:Y:S01]  /*0c30*/  FCHK P0, R14, 255 ;  /* 0x437f00000e007902 */ /* 0x000e220000000000 */
[----:B------:R-:W-:-:S04]  /*0c40*/  FFMA R0, R0, R3, 0.0039215688593685626984 ;  /* 0x3b80808100007423 */ /* 0x000fc80000000003 */
        /* <DEDUP_REMOVED lines=8> */
.L_x_9:
[----:B------:R-:W-:Y:S05]  /*0cd0*/  BSYNC.RECONVERGENT B0 ;  /* 0x0000000000007941 */ /* 0x000fea0003800200 */
.L_x_8:
[----:B------:R-:W-:Y:S01]  /*0ce0*/  STG.E desc[UR6][R4.64], R3 ;  /* 0x0000000304007986 */ /* 0x000fe2000c101906 */
[----:B------:R-:W-:Y:S05]  /*0cf0*/  EXIT ;  /* 0x000000000000794d */ /* 0x000fea0003800000 */
        .weak           $__internal_0_$__cuda_sm3x_div_rn_noftz_f32_slowpath
        .type           $__internal_0_$__cuda_sm3x_div_rn_noftz_f32_slowpath,@function
        .size           $__internal_0_$__cuda_sm3x_div_rn_noftz_f32_slowpath,(.L_x_55 - $__internal_0_$__cuda_sm3x_div_rn_noftz_f32_slowpath)
$__internal_0_$__cuda_sm3x_div_rn_noftz_f32_slowpath:
[----:B------:R-:W-:Y:S01]  /*0d00*/  SHF.R.U32.HI R17, RZ, 0x17, R3 ;  /* 0x00000017ff117819 */ /* 0x000fe20000011603 */
[----:B------:R-:W-:Y:S01]  /*0d10*/  BSSY.RECONVERGENT B1, `(.L_x_10) ;  /* 0x0000062000017945 */ /* 0x000fe20003800200 */
[----:B------:R-:W-:Y:S02]  /*0d20*/  SHF.R.U32.HI R20, RZ, 0x17, R0 ;  /* 0x00000017ff147819 */ /* 0x000fe40000011600 */
[----:B------:R-:W-:Y:S02]  /*0d30*/  LOP3.LUT R17, R17, 0xff, RZ, 0xc0, !PT ;  /* 0x000000ff11117812 */ /* 0x000fe400078ec0ff */
[----:B------:R-:W-:Y:S02]  /*0d40*/  LOP3.LUT R20, R20, 0xff, RZ, 0xc0, !PT ;  /* 0x000000ff14147812 */ /* 0x000fe400078ec0ff */
[----:B------:R-:W-:Y:S02]  /*0d50*/  IADD3 R22, PT, PT, R17, -0x1, RZ ;  /* 0xffffffff11167810 */ /* 0x000fe40007ffe0ff */
[----:B------:R-:W-:-:S02]  /*0d60*/  IADD3 R21, PT, PT, R20, -0x1, RZ ;  /* 0xffffffff14157810 */ /* 0x000fc40007ffe0ff */
[----:B------:R-:W-:-:S04]  /*0d70*/  ISETP.GT.U32.AND P0, PT, R22, 0xfd, PT ;  /* 0x000000fd1600780c */ /* 0x000fc80003f04070 */
[----:B------:R-:W-:-:S13]  /*0d80*/  ISETP.GT.U32.OR P0, PT, R21, 0xfd, P0 ;  /* 0x000000fd1500780c */ /* 0x000fda0000704470 */
[----:B------:R-:W-:Y:S01]  /*0d90*/  @!P0 IMAD.MOV.U32 R19, RZ, RZ, RZ ;  /* 0x000000ffff138224 */ /* 0x000fe200078e00ff */
[----:B------:R-:W-:Y:S06]  /*0da0*/  @!P0 BRA `(.L_x_11) ;  /* 0x00000000005c8947 */ /* 0x000fec0003800000 */
[----:B------:R-:W-:Y:S02]  /*0db0*/  FSETP.GTU.FTZ.AND P0, PT, |R0|, +INF , PT ;  /* 0x7f8000000000780b */ /* 0x000fe40003f1c200 */
[----:B------:R-:W-:-:S04]  /*0dc0*/  FSETP.GTU.FTZ.AND P1, PT, |R3|, +INF , PT ;  /* 0x7f8000000300780b */ /* 0x000fc80003f3c200 */
[----:B------:R-:W-:-:S13]  /*0dd0*/  PLOP3.LUT P0, PT, P0, P1, PT, 0xf8, 0x8f ;  /* 0x00000000008f781c */ /* 0x000fda0000703f70 */
[----:B------:R-:W-:Y:S05]  /*0de0*/  @P0 BRA `(.L_x_12) ;  /* 0x00000004004c0947 */ /* 0x000fea0003800000 */
[----:B------:R-:W-:-:S13]  /*0df0*/  LOP3.LUT P0, RZ, R3, 0x7fffffff, R0, 0xc8, !PT ;  /* 0x7fffffff03ff7812 */ /* 0x000fda000780c800 */
[----:B------:R-:W-:Y:S05]  /*0e00*/  @!P0 BRA `(.L_x_13) ;  /* 0x00000004003c8947 */ /* 0x000fea0003800000 */
[C---:B------:R-:W-:Y:S02]  /*0e10*/  FSETP.NEU.FTZ.AND P2, PT, |R0|.reuse, +INF , PT ;  /* 0x7f8000000000780b */ /* 0x040fe40003f5d200 */
[----:B------:R-:W-:Y:S02]  /*0e20*/  FSETP.NEU.FTZ.AND P1, PT, |R3|, +INF , PT ;  /* 0x7f8000000300780b */ /* 0x000fe40003f3d200 */
[----:B------:R-:W-:-:S11]  /*0e30*/  FSETP.NEU.FTZ.AND P0, PT, |R0|, +INF , PT ;  /* 0x7f8000000000780b */ /* 0x000fd60003f1d200 */
[----:B------:R-:W-:Y:S05]  /*0e40*/  @!P1 BRA !P2, `(.L_x_13) ;  /* 0x00000004002c9947 */ /* 0x000fea0005000000 */
[----:B------:R-:W-:-:S04]  /*0e50*/  LOP3.LUT P2, RZ, R0, 0x7fffffff, RZ, 0xc0, !PT ;  /* 0x7fffffff00ff7812 */ /* 0x000fc8000784c0ff */
[----:B------:R-:W-:-:S13]  /*0e60*/  PLOP3.LUT P1, PT, P1, P2, PT, 0x2f, 0xf2 ;  /* 0x0000000000f2781c */ /* 0x000fda0000f24577 */
[----:B------:R-:W-:Y:S05]  /*0e70*/  @P1 BRA `(.L_x_14) ;  /* 0x0000000400181947 */ /* 0x000fea0003800000 */
[----:B------:R-:W-:-:S04]  /*0e80*/  LOP3.LUT P1, RZ, R3, 0x7fffffff, RZ, 0xc0, !PT ;  /* 0x7fffffff03ff7812 */ /* 0x000fc8000782c0ff */
[----:B------:R-:W-:-:S13]  /*0e90*/  PLOP3.LUT P0, PT, P0, P1, PT, 0x2f, 0xf2 ;  /* 0x0000000000f2781c */ /* 0x000fda0000702577 */
[----:B------:R-:W-:Y:S05]  /*0ea0*/  @P0 BRA `(.L_x_15) ;  /* 0x0000000400000947 */ /* 0x000fea0003800000 */
[----:B------:R-:W-:Y:S02]  /*0eb0*/  ISETP.GE.AND P0, PT, R21, RZ, PT ;  /* 0x000000ff1500720c */ /* 0x000fe40003f06270 */
[----:B------:R-:W-:-:S11]  /*0ec0*/  ISETP.GE.AND P1, PT, R22, RZ, PT ;  /* 0x000000ff1600720c */ /* 0x000fd60003f26270 */
[----:B------:R-:W-:Y:S01]  /*0ed0*/  @P0 MOV R19, RZ ;  /* 0x000000ff00130202 */ /* 0x000fe20000000f00 */
[----:B------:R-:W-:Y:S01]  /*0ee0*/  @!P0 FFMA R0, R0, 1.84467440737095516160e+19, RZ ;  /* 0x5f80000000008823 */ /* 0x000fe200000000ff */
[----:B------:R-:W-:Y:S01]  /*0ef0*/  @!P0 MOV R19, 0xffffffc0 ;  /* 0xffffffc000138802 */ /* 0x000fe20000000f00 */
[----:B------:R-:W-:-:S04]  /*0f00*/  @!P1 FFMA R3, R3, 1.84467440737095516160e+19, RZ ;  /* 0x5f80000003039823 */ /* 0x000fc800000000ff */
[----:B------:R-:W-:-:S07]  /*0f10*/  @!P1 VIADD R19, R19, 0x40 ;  /* 0x0000004013139836 */ /* 0x000fce0000000000 */
.L_x_11:
[----:B------:R-:W-:Y:S01]  /*0f20*/  LEA R22, R17, 0xc0800000, 0x17 ;  /* 0xc080000011167811 */ /* 0x000fe200078eb8ff */
[----:B------:R-:W-:Y:S01]  /*0f30*/  BSSY.RECONVERGENT B2, `(.L_x_16) ;  /* 0x0000036000027945 */ /* 0x000fe20003800200 */
[----:B------:R-:W-:Y:S02]  /*0f40*/  IADD3 R20, PT, PT, R20, -0x7f, RZ ;  /* 0xffffff8114147810 */ /* 0x000fe40007ffe0ff */
[----:B------:R-:W-:-:S03]  /*0f50*/  IADD3 R23, PT, PT, -R22, R3, RZ ;  /* 0x0000000316177210 */ /* 0x000fc60007ffe1ff */
[C---:B------:R-:W-:Y:S01]  /*0f60*/  IMAD R0, R20.reuse, -0x800000, R0 ;  /* 0xff80000014007824 */ /* 0x040fe200078e0200 */
[----:B------:R-:W0:Y:S01]  /*0f70*/  MUFU.RCP R22, R23 ;  /* 0x0000001700167308 */ /* 0x000e220000001000 */
[----:B------:R-:W-:Y:S01]  /*0f80*/  FADD.FTZ R3, -R23, -RZ ;  /* 0x800000ff17037221 */ /* 0x000fe20000010100 */
[----:B------:R-:W-:-:S05]  /*0f90*/  IADD3 R20, PT, PT, R20, 0x7f, -R17 ;  /* 0x0000007f14147810 */ /* 0x000fca0007ffe811 */
[----:B------:R-:W-:Y:S02]  /*0fa0*/  IMAD.IADD R20, R20, 0x1, R19 ;  /* 0x0000000114147824 */ /* 0x000fe400078e0213 */
[----:B0-----:R-:W-:-:S04]  /*0fb0*/  FFMA R21, R22, R3, 1 ;  /* 0x3f80000016157423 */ /* 0x001fc80000000003 */
[----:B------:R-:W-:-:S04]  /*0fc0*/  FFMA R21, R22, R21, R22 ;  /* 0x0000001516157223 */ /* 0x000fc80000000016 */
[----:B------:R-:W-:-:S04]  /*0fd0*/  FFMA R22, R0, R21, RZ ;  /* 0x0000001500167223 */ /* 0x000fc800000000ff */
[----:B------:R-:W-:-:S04]  /*0fe0*/  FFMA R24, R3, R22, R0 ;  /* 0x0000001603187223 */ /* 0x000fc80000000000 */
[----:B------:R-:W-:-:S04]  /*0ff0*/  FFMA R22, R21, R24, R22 ;  /* 0x0000001815167223 */ /* 0x000fc80000000016 */
[----:B------:R-:W-:-:S04]  /*1000*/  FFMA R3, R3, R22, R0 ;  /* 0x0000001603037223 */ /* 0x000fc80000000000 */
[----:B------:R-:W-:-:S05]  /*1010*/  FFMA R0, R21, R3, R22 ;  /* 0x0000000315007223 */ /* 0x000fca0000000016 */
[----:B------:R-:W-:-:S04]  /*1020*/  SHF.R.U32.HI R17, RZ, 0x17, R0 ;  /* 0x00000017ff117819 */ /* 0x000fc80000011600 */
[----:B------:R-:W-:-:S04]  /*1030*/  LOP3.LUT R17, R17, 0xff, RZ, 0xc0, !PT ;  /* 0x000000ff11117812 */ /* 0x000fc800078ec0ff */
[----:B------:R-:W-:-:S04]  /*1040*/  IADD3 R17, PT, PT, R17, R20, RZ ;  /* 0x0000001411117210 */ /* 0x000fc80007ffe0ff */
[----:B------:R-:W-:-:S04]  /*1050*/  IADD3 R19, PT, PT, R17, -0x1, RZ ;  /* 0xffffffff11137810 */ /* 0x000fc80007ffe0ff */
[----:B------:R-:W-:-:S13]  /*1060*/  ISETP.GE.U32.AND P0, PT, R19, 0xfe, PT ;  /* 0x000000fe1300780c */ /* 0x000fda0003f06070 */
[----:B------:R-:W-:Y:S05]  /*1070*/  @!P0 BRA `(.L_x_17) ;  /* 0x0000000000808947 */ /* 0x000fea0003800000 */
[----:B------:R-:W-:-:S13]  /*1080*/  ISETP.GT.AND P0, PT, R17, 0xfe, PT ;  /* 0x000000fe1100780c */ /* 0x000fda0003f04270 */
[----:B------:R-:W-:Y:S05]  /*1090*/  @P0 BRA `(.L_x_18) ;  /* 0x00000000006c0947 */ /* 0x000fea0003800000 */
[----:B------:R-:W-:-:S13]  /*10a0*/  ISETP.GE.AND P0, PT, R17, 0x1, PT ;  /* 0x000000011100780c */ /* 0x000fda0003f06270 */
[----:B------:R-:W-:Y:S05]  /*10b0*/  @P0 BRA `(.L_x_19) ;  /* 0x0000000000740947 */ /* 0x000fea0003800000 */
[----:B------:R-:W-:Y:S02]  /*10c0*/  ISETP.GE.AND P0, PT, R17, -0x18, PT ;  /* 0xffffffe81100780c */ /* 0x000fe40003f06270 */
[----:B------:R-:W-:-:S11]  /*10d0*/  LOP3.LUT R0, R0, 0x80000000, RZ, 0xc0, !PT ;  /* 0x8000000000007812 */ /* 0x000fd600078ec0ff */
[----:B------:R-:W-:Y:S05]  /*10e0*/  @!P0 BRA `(.L_x_19) ;  /* 0x0000000000688947 */ /* 0x000fea0003800000 */
[-CC-:B------:R-:W-:Y:S01]  /*10f0*/  FFMA.RZ R19, R21, R3.reuse, R22.reuse ;  /* 0x0000000315137223 */ /* 0x180fe2000000c016 */
[C---:B------:R-:W-:Y:S02]  /*1100*/  ISETP.NE.AND P2, PT, R17.reuse, RZ, PT ;  /* 0x000000ff1100720c */ /* 0x040fe40003f45270 */
[----:B------:R-:W-:Y:S02]  /*1110*/  ISETP.NE.AND P1, PT, R17, RZ, PT ;  /* 0x000000ff1100720c */ /* 0x000fe40003f25270 */
[----:B------:R-:W-:Y:S01]  /*1120*/  LOP3.LUT R20, R19, 0x7fffff, RZ, 0xc0, !PT ;  /* 0x007fffff13147812 */ /* 0x000fe200078ec0ff */
[CCC-:B------:R-:W-:Y:S01]  /*1130*/  FFMA.RP R19, R21.reuse, R3.reuse, R22.reuse ;  /* 0x0000000315137223 */ /* 0x1c0fe20000008016 */
[----:B------:R-:W-:Y:S01]  /*1140*/  FFMA.RM R22, R21, R3, R22 ;  /* 0x0000000315167223 */ /* 0x000fe20000004016 */
[C---:B------:R-:W-:Y:S01]  /*1150*/  VIADD R3, R17.reuse, 0x20 ;  /* 0x0000002011037836 */ /* 0x040fe20000000000 */
[----:B------:R-:W-:Y:S02]  /*1160*/  LOP3.LUT R20, R20, 0x800000, RZ, 0xfc, !PT ;  /* 0x0080000014147812 */ /* 0x000fe400078efcff */
[----:B------:R-:W-:-:S02]  /*1170*/  IADD3 R17, PT, PT, -R17, RZ, RZ ;  /* 0x000000ff11117210 */ /* 0x000fc40007ffe1ff */
[----:B------:R-:W-:Y:S02]  /*1180*/  SHF.L.U32 R3, R20, R3, RZ ;  /* 0x0000000314037219 */ /* 0x000fe400000006ff */
[----:B------:R-:W-:Y:S02]  /*1190*/  FSETP.NEU.FTZ.AND P0, PT, R19, R22, PT ;  /* 0x000000161300720b */ /* 0x000fe40003f1d000 */
[----:B------:R-:W-:Y:S02]  /*11a0*/  SEL R17, R17, RZ, P2 ;  /* 0x000000ff11117207 */ /* 0x000fe40001000000 */
[----:B------:R-:W-:Y:S02]  /*11b0*/  ISETP.NE.AND P1, PT, R3, RZ, P1 ;  /* 0x000000ff0300720c */ /* 0x000fe40000f25270 */
[----:B------:R-:W-:Y:S02]  /*11c0*/  SHF.R.U32.HI R17, RZ, R17, R20 ;  /* 0x00000011ff117219 */ /* 0x000fe40000011614 */
[----:B------:R-:W-:-:S02]  /*11d0*/  PLOP3.LUT P0, PT, P0, P1, PT, 0xf8, 0x8f ;  /* 0x00000000008f781c */ /* 0x000fc40000703f70 */
[----:B------:R-:W-:Y:S02]  /*11e0*/  SHF.R.U32.HI R20, RZ, 0x1, R17 ;  /* 0x00000001ff147819 */ /* 0x000fe40000011611 */
[----:B------:R-:W-:-:S04]  /*11f0*/  SEL R3, RZ, 0x1, !P0 ;  /* 0x00000001ff037807 */ /* 0x000fc80004000000 */
[----:B------:R-:W-:-:S04]  /*1200*/  LOP3.LUT R22, R3, 0x1, R20, 0xf8, !PT ;  /* 0x0000000103167812 */ /* 0x000fc800078ef814 */
[----:B------:R-:W-:-:S04]  /*1210*/  LOP3.LUT R17, R22, R17, RZ, 0xc0, !PT ;  /* 0x0000001116117212 */ /* 0x000fc800078ec0ff */
[----:B------:R-:W-:-:S04]  /*1220*/  IADD3 R17, PT, PT, R20, R17, RZ ;  /* 0x0000001114117210 */ /* 0x000fc80007ffe0ff */
[----:B------:R-:W-:Y:S01]  /*1230*/  LOP3.LUT R0, R17, R0, RZ, 0xfc, !PT ;  /* 0x0000000011007212 */ /* 0x000fe200078efcff */
[----:B------:R-:W-:Y:S06]  /*1240*/  BRA `(.L_x_19) ;  /* 0x0000000000107947 */ /* 0x000fec0003800000 */
.L_x_18:
[----:B------:R-:W-:-:S04]  /*1250*/  LOP3.LUT R0, R0, 0x80000000, RZ, 0xc0, !PT ;  /* 0x8000000000007812 */ /* 0x000fc800078ec0ff */
[----:B------:R-:W-:Y:S01]  /*1260*/  LOP3.LUT R0, R0, 0x7f800000, RZ, 0xfc, !PT ;  /* 0x7f80000000007812 */ /* 0x000fe200078efcff */
[----:B------:R-:W-:Y:S06]  /*1270*/  BRA `(.L_x_19) ;  /* 0x0000000000047947 */ /* 0x000fec0003800000 */
.L_x_17:
[----:B------:R-:W-:-:S07]  /*1280*/  IMAD R0, R20, 0x800000, R0 ;  /* 0x0080000014007824 */ /* 0x000fce00078e0200 */
.L_x_19:
[----:B------:R-:W-:Y:S05]  /*1290*/  BSYNC.RECONVERGENT B2 ;  /* 0x0000000000027941 */ /* 0x000fea0003800200 */
.L_x_16:
[----:B------:R-:W-:Y:S05]  /*12a0*/  BRA `(.L_x_20) ;  /* 0x0000000000207947 */ /* 0x000fea0003800000 */
.L_x_15:
[----:B------:R-:W-:-:S04]  /*12b0*/  LOP3.LUT R0, R3, 0x80000000, R0, 0x48, !PT ;  /* 0x8000000003007812 */ /* 0x000fc800078e4800 */
[----:B------:R-:W-:Y:S01]  /*12c0*/  LOP3.LUT R0, R0, 0x7f800000, RZ, 0xfc, !PT ;  /* 0x7f80000000007812 */ /* 0x000fe200078efcff */
[----:B------:R-:W-:Y:S06]  /*12d0*/  BRA `(.L_x_20) ;  /* 0x0000000000147947 */ /* 0x000fec0003800000 */
.L_x_14:
[----:B------:R-:W-:Y:S01]  /*12e0*/  LOP3.LUT R0, R3, 0x80000000, R0, 0x48, !PT ;  /* 0x8000000003007812 */ /* 0x000fe200078e4800 */
[----:B------:R-:W-:Y:S06]  /*12f0*/  BRA `(.L_x_20) ;  /* 0x00000000000c7947 */ /* 0x000fec0003800000 */
.L_x_13:
[----:B------:R-:W0:Y:S01]  /*1300*/  MUFU.RSQ R0, -QNAN ;  /* 0xffc0000000007908 */ /* 0x000e220000001400 */
[----:B------:R-:W-:Y:S05]  /*1310*/  BRA `(.L_x_20) ;  /* 0x0000000000047947 */ /* 0x000fea0003800000 */
.L_x_12:
[----:B------:R-:W-:-:S07]  /*1320*/  FADD.FTZ R0, R0, R3 ;  /* 0x0000000300007221 */ /* 0x000fce0000010000 */
.L_x_20:
[----:B------:R-:W-:Y:S05]  /*1330*/  BSYNC.RECONVERGENT B1 ;  /* 0x0000000000017941 */ /* 0x000fea0003800200 */
.L_x_10:
[----:B------:R-:W-:Y:S01]  /*1340*/  HFMA2 R19, -RZ, RZ, 0, 0 ;  /* 0x00000000ff137431 */ /* 0x000fe200000001ff */
[----:B0-----:R-:W-:-:S03]  /*1350*/  MOV R3, R0 ;  /* 0x0000000000037202 */ /* 0x001fc60000000f00 */
[----:B------:R-:W-:Y:S05]  /*1360*/  RET.REL.NODEC R18 `(_Z11resizKernelPKciiPfiiiifii) ;  /* 0xffffffec12247950 */ /* 0x000fea0003c3ffff */
.L_x_21:
[----:B------:R-:W-:-:S00]  /*1370*/  BRA `(.L_x_21) ;  /* 0xfffffffc00fc7947 */ /* 0x000fc0000383ffff */
[----:B------:R-:W-:-:S00]  /*1380*/  NOP ;  /* 0x0000000000007918 */ /* 0x000fc00000000000 */
[----:B------:R-:W-:-:S00]  /*1390*/  NOP ;  /* 0x0000000000007918 */ /* 0x000fc00000000000 */
[----:B------:R-:W-:-:S00]  /*13a0*/  NOP ;  /* 0x0000000000007918 */ /* 0x000fc00000000000 */
[----:B------:R-:W-:-:S00]  /*13b0*/  NOP ;  /* 0x0000000000007918 */ /* 0x000fc00000000000 */
[----:B------:R-:W-:-:S00]  /*13c0*/  NOP ;  /* 0x0000000000007918 */ /* 0x000fc00000000000 */
[----:B------:R-:W-:-:S00]  /*13d0*/  NOP ;  /* 0x0000000000007918 */ /* 0x000fc00000000000 */
[----:B------:R-:W-:-:S00]  /*13e0*/  NOP ;  /* 0x0000000000007918 */ /* 0x000fc00000000000 */
[----:B------:R-:W-:-:S00]  /*13f0*/  NOP ;  /* 0x0000000000007918 */ /* 0x000fc00000000000 */
.L_x_55:


//--------------------- .text._Z11resizKernelPfS_PKciiS_iiiifii --------------------------
	.section	.text._Z11resizKernelPfS_PKciiS_iiiifii,"ax",@progbits
	.align	128
        .global         _Z11resizKernelPfS_PKciiS_iiiifii
        .type           _Z11resizKernelPfS_PKciiS_iiiifii,@function
        .size           _Z11resizKernelPfS_PKciiS_iiiifii,(.L_x_56 - _Z11resizKernelPfS_PKciiS_iiiifii)
        .other          _Z11resizKernelPfS_PKciiS_iiiifii,@"STO_CUDA_ENTRY STV_DEFAULT"
_Z11resizKernelPfS_PKciiS_iiiifii:
.text._Z11resizKernelPfS_PKciiS_iiiifii:
        /* <DEDUP_REMOVED lines=19> */
[----:B0-----:R-:W-:Y:S01]  /*0130*/  HFMA2 R4, -RZ, RZ, 0, 0 ;  /* 0x00000000ff047431 */ /* 0x001fe200000001ff */
[----:B-1----:R-:W-:-:S05]  /*0140*/  IADD3 R6, PT, PT, RZ, -R5, RZ ;  /* 0x80000005ff067210 */ /* 0x002fca0007ffe0ff */
[----:B------:R-:W-:Y:S01]  /*0150*/  IMAD R11, R6, R9, RZ ;  /* 0x00000009060b7224 */ /* 0x000fe200078e02ff */
[----:B------:R-:W-:-:S03]  /*0160*/  IABS R6, R0 ;  /* 0x0000000000067213 */ /* 0x000fc60000000000 */
[----:B------:R-:W-:-:S06]  /*0170*/  IMAD.HI.U32 R5, R5, R11, R4 ;  /* 0x0000000b05057227 */ /* 0x000fcc00078e0004 */
[----:B------:R-:W-:-:S05]  /*0180*/  IMAD.HI.U32 R5, R5, R6, RZ ;  /* 0x0000000605057227 */ /* 0x000fca00078e00ff */
[----:B------:R-:W-:-:S05]  /*0190*/  IADD3 R2, PT, PT, -R5, RZ, RZ ;  /* 0x000000ff05027210 */ /* 0x000fca0007ffe1ff */
        /* <DEDUP_REMOVED lines=9> */
[----:B------:R-:W-:-:S04]  /*0230*/  @P0 IADD3 R5, PT, PT, R5, 0x1, RZ ;  /* 0x0000000105050810 */ /* 0x000fc80007ffe0ff */
[----:B------:R-:W-:Y:S01]  /*0240*/  MOV R11, R5 ;  /* 0x00000005000b7202 */ /* 0x000fe20000000f00 */
[----:B------:R-:W-:-:S03]  /*0250*/  IMAD.SHL.U32 R5, R7, 0x2, RZ ;  /* 0x0000000207057824 */ /* 0x000fc600078e00ff */
[----:B------:R-:W-:Y:S02]  /*0260*/  @!P1 IADD3 R11, PT, PT, -R11, RZ, RZ ;  /* 0x000000ff0b0b9210 */ /* 0x000fe40007ffe1ff */
[----:B------:R-:W-:-:S04]  /*0270*/  @!P2 LOP3.LUT R11, RZ, R3, RZ, 0x33, !PT ;  /* 0x00000003ff0ba212 */ /* 0x000fc800078e33ff */
[----:B------:R-:W-:Y:S01]  /*0280*/  IADD3 R10, PT, PT, -R11, RZ, RZ ;  /* 0x000000ff0b0a7210 */ /* 0x000fe20007ffe1ff */
[----:B0-----:R-:W-:-:S04]  /*0290*/  IMAD.WIDE R8, R0, 0x4, R8 ;  /* 0x0000000400087825 */ /* 0x001fc800078e0208 */
[----:B------:R-:W-:Y:S02]  /*02a0*/  IMAD R10, R3, R10, R0 ;  /* 0x0000000a030a7224 */ /* 0x000fe400078e0200 */
[----:B------:R-:W-:-:S03]  /*02b0*/  IMAD.WIDE R6, R7, 0x4, R8 ;  /* 0x0000000407067825 */ /* 0x000fc600078e0208 */
[C---:B------:R-:W-:Y:S01]  /*02c0*/  ISETP.GE.AND P0, PT, R10.reuse, UR6, PT ;  /* 0x000000060a007c0c */ /* 0x040fe2000bf06270 */
[----:B------:R-:W0:Y:S01]  /*02d0*/  LDCU.64 UR6, c[0x0][0x358] ;  /* 0x00006b00ff0677ac */ /* 0x000e220008000a00 */
[----:B------:R-:W-:Y:S01]  /*02e0*/  ISETP.LT.AND P1, PT, R10, UR5, PT ;  /* 0x000000050a007c0c */ /* 0x000fe2000bf21270 */
[----:B------:R-:W-:Y:S01]  /*02f0*/  IMAD.WIDE R4, R5, 0x4, R8 ;  /* 0x0000000405047825 */ /* 0x000fe200078e0208 */
[----:B------:R-:W-:-:S04]  /*0300*/  ISETP.GE.AND P0, PT, R11, UR8, P0 ;  /* 0x000000080b007c0c */ /* 0x000fc80008706270 */
[----:B------:R-:W-:-:S13]  /*0310*/  ISETP.LT.AND P0, PT, R11, UR4, P0 ;  /* 0x000000040b007c0c */ /* 0x000fda0008701270 */
[----:B0-----:R-:W-:Y:S05]  /*0320*/  @P0 BRA P1, `(.L_x_22) ;  /* 0x0000000000dc0947 */ /* 0x001fea0000800000 */
[----:B------:R-:W0:Y:S08]  /*0330*/  LDC.64 R10, c[0x0][0x388] ;  /* 0x0000e200ff0a7b82 */ /* 0x000e300000000a00 */
[----:B------:R-:W1:Y:S01]  /*0340*/  LDC.64 R2, c[0x0][0x380] ;  /* 0x0000e000ff027b82 */ /* 0x000e620000000a00 */
[----:B0-----:R-:W2:Y:S04]  /*0350*/  LDG.E R11, desc[UR6][R10.64] ;  /* 0x000000060a0b7981 */ /* 0x001ea8000c1e1900 */
[----:B-1----:R-:W3:Y:S01]  /*0360*/  LDG.E R0, desc[UR6][R2.64] ;  /* 0x0000000602007981 */ /* 0x002ee2000c1e1900 */
[----:B--2---:R-:W0:Y:S01]  /*0370*/  MUFU.RCP R12, R11 ;  /* 0x0000000b000c7308 */ /* 0x004e220000001000 */
[----:B---3--:R-:W-:-:S07]  /*0380*/  FADD R0, -R0, 0.44705882668495178223 ;  /* 0x3ee4e4e500007421 */ /* 0x008fce0000000100 */
[----:B------:R-:W1:Y:S01]  /*0390*/  FCHK P0, R0, R11 ;  /* 0x0000000b00007302 */ /* 0x000e620000000000 */
[----:B0-----:R-:W-:-:S04]  /*03a0*/  FFMA R13, -R11, R12, 1 ;  /* 0x3f8000000b0d7423 */ /* 0x001fc8000000010c */
[----:B------:R-:W-:-:S04]  /*03b0*/  FFMA R13, R12, R13, R12 ;  /* 0x0000000d0c0d7223 */ /* 0x000fc8000000000c */
[----:B------:R-:W-:-:S04]  /*03c0*/  FFMA R12, R0, R13, RZ ;  /* 0x0000000d000c7223 */ /* 0x000fc800000000ff */
[----:B------:R-:W-:-:S04]  /*03d0*/  FFMA R14, -R11, R12, R0 ;  /* 0x0000000c0b0e7223 */ /* 0x000fc80000000100 */
[----:B------:R-:W-:Y:S01]  /*03e0*/  FFMA R13, R13, R14, R12 ;  /* 0x0000000e0d0d7223 */ /* 0x000fe2000000000c */
[----:B-1----:R-:W-:Y:S06]  /*03f0*/  @!P0 BRA `(.L_x_23) ;  /* 0x0000000000108947 */ /* 0x002fec0003800000 */
[----:B------:R-:W-:Y:S02]  /*0400*/  MOV R3, R11 ;  /* 0x0000000b00037202 */ /* 0x000fe40000000f00 */
[----:B------:R-:W-:-:S07]  /*0410*/  MOV R18, 0x430 ;  /* 0x0000043000127802 */ /* 0x000fce0000000f00 */
[----:B------:R-:W-:Y:S05]  /*0420*/  CALL.REL.NOINC `($__internal_1_$__cuda_sm3x_div_rn_noftz_f32_slowpath) ;  /* 0x0000000c00e07944 */ /* 0x000fea0003c00000 */
[----:B------:R-:W-:-:S07]  /*0430*/  MOV R13, R0 ;  /* 0x00000000000d7202 */ /* 0x000fce0000000f00 */
.L_x_23:
[----:B------:R-:W0:Y:S01]  /*0440*/  LDC.64 R10, c[0x0][0x388] ;  /* 0x0000e200ff0a7b82 */ /* 0x000e220000000a00 */
[----:B------:R1:W-:Y:S07]  /*0450*/  STG.E desc[UR6][R8.64], R13 ;  /* 0x0000000d08007986 */ /* 0x0003ee000c101906 */
[----:B------:R-:W2:Y:S01]  /*0460*/  LDC.64 R2, c[0x0][0x380] ;  /* 0x0000e000ff027b82 */ /* 0x000ea20000000a00 */
[----:B0-----:R-:W3:Y:S04]  /*0470*/  LDG.E R11, desc[UR6][R10.64+0x4] ;  /* 0x000004060a0b7981 */ /* 0x001ee8000c1e1900 */
[----:B--2---:R-:W2:Y:S01]  /*0480*/  LDG.E R0, desc[UR6][R2.64+0x4] ;  /* 0x0000040602007981 */ /* 0x004ea2000c1e1900 */
[----:B---3--:R-:W0:Y:S01]  /*0490*/  MUFU.RCP R12, R11 ;  /* 0x0000000b000c7308 */ /* 0x008e220000001000 */
[----:B--2---:R-:W-:-:S07]  /*04a0*/  FADD R0, -R0, 0.44705882668495178223 ;  /* 0x3ee4e4e500007421 */ /* 0x004fce0000000100 */
[----:B------:R-:W2:Y:S01]  /*04b0*/  FCHK P0, R0, R11 ;  /* 0x0000000b00007302 */ /* 0x000ea20000000000 */
[----:B0-----:R-:W-:-:S04]  /*04c0*/  FFMA R15, -R11, R12, 1 ;  /* 0x3f8000000b0f7423 */ /* 0x001fc8000000010c */
[----:B------:R-:W-:-:S04]  /*04d0*/  FFMA R15, R12, R15, R12 ;  /* 0x0000000f0c0f7223 */ /* 0x000fc8000000000c */
[----:B------:R-:W-:-:S04]  /*04e0*/  FFMA R12, R0, R15, RZ ;  /* 0x0000000f000c7223 */ /* 0x000fc800000000ff */
[----:B------:R-:W-:-:S04]  /*04f0*/  FFMA R14, -R11, R12, R0 ;  /* 0x0000000c0b0e7223 */ /* 0x000fc80000000100 */
[----:B------:R-:W-:Y:S01]  /*0500*/  FFMA R15, R15, R14, R12 ;  /* 0x0000000e0f0f7223 */ /* 0x000fe2000000000c */
[----:B-12---:R-:W-:Y:S06]  /*0510*/  @!P0 BRA `(.L_x_24) ;  /* 0x0000000000108947 */ /* 0x006fec0003800000 */
[----:B------:R-:W-:Y:S02]  /*0520*/  MOV R3, R11 ;  /* 0x0000000b00037202 */ /* 0x000fe40000000f00 */
[----:B------:R-:W-:-:S07]  /*0530*/  MOV R18, 0x550 ;  /* 0x0000055000127802 */ /* 0x000fce0000000f00 */
[----:B------:R-:W-:Y:S05]  /*0540*/  CALL.REL.NOINC `($__internal_1_$__cuda_sm3x_div_rn_noftz_f32_slowpath) ;  /* 0x0000000c00987944 */ /* 0x000fea0003c00000 */
[----:B------:R-:W-:-:S07]  /*0550*/  MOV R15, R0 ;  /* 0x00000000000f7202 */ /* 0x000fce0000000f00 */
.L_x_24:
        /* <DEDUP_REMOVED lines=14> */
[----:B------:R-:W-:Y:S01]  /*0640*/  IMAD.MOV.U32 R3, RZ, RZ, R9 ;  /* 0x000000ffff037224 */ /* 0x000fe200078e0009 */
[----:B------:R-:W-:-:S07]  /*0650*/  MOV R18, 0x670 ;  /* 0x0000067000127802 */ /* 0x000fce0000000f00 */
[----:B------:R-:W-:Y:S05]  /*0660*/  CALL.REL.NOINC `($__internal_1_$__cuda_sm3x_div_rn_noftz_f32_slowpath) ;  /* 0x0000000c00507944 */ /* 0x000fea0003c00000 */
[----:B------:R-:W-:-:S07]  /*0670*/  MOV R11, R0 ;  /* 0x00000000000b7202 */ /* 0x000fce0000000f00 */
.L_x_25:
[----:B------:R-:W-:Y:S01]  /*0680*/  STG.E desc[UR6][R4.64], R11 ;  /* 0x0000000b04007986 */ /* 0x000fe2000c101906 */
[----:B------:R-:W-:Y:S05]  /*0690*/  EXIT ;  /* 0x000000000000794d */ /* 0x000fea0003800000 */
.L_x_22:
[----:B------:R-:W0:Y:S01]  /*06a0*/  LDC R13, c[0x0][0x3b8] ;  /* 0x0000ee00ff0d7b82 */ /* 0x000e220000000800 */
[----:B------:R-:W-:Y:S01]  /*06b0*/  IADD3 R0, PT, PT, R11, -UR8, RZ ;  /* 0x800000080b007c10 */ /* 0x000fe2000fffe0ff */
[----:B------:R-:W-:Y:S03]  /*06c0*/  BSSY.RECONVERGENT B0, `(.L_x_26) ;  /* 0x000000f000007945 */ /* 0x000fe60003800200 */
[----:B------:R-:W-:Y:S01]  /*06d0*/  I2FP.F32.S32 R0, R0 ;  /* 0x0000000000007245 */ /* 0x000fe20000201400 */
[----:B0-----:R-:W0:Y:S08]  /*06e0*/  MUFU.RCP R2, R13 ;  /* 0x0000000d00027308 */ /* 0x001e300000001000 */
        /* <DEDUP_REMOVED lines=8> */
[----:B------:R-:W-:Y:S02]  /*0770*/  MOV R18, 0x7a0 ;  /* 0x000007a000127802 */ /* 0x000fe40000000f00 */
[----:B0-----:R-:W-:-:S07]  /*0780*/  MOV R3, UR4 ;  /* 0x0000000400037c02 */ /* 0x001fce0008000f00 */
[----:B------:R-:W-:Y:S05]  /*0790*/  CALL.REL.NOINC `($__internal_1_$__cuda_sm3x_div_rn_noftz_f32_slowpath) ;  /* 0x0000000c00047944 */ /* 0x000fea0003c00000 */
[----:B------:R-:W-:-:S07]  /*07a0*/  MOV R2, R0 ;  /* 0x0000000000027202 */ /* 0x000fce0000000f00 */
.L_x_27:
[----:B------:R-:W-:Y:S05]  /*07b0*/  BSYNC.RECONVERGENT B0 ;  /* 0x0000000000007941 */ /* 0x000fea0003800200 */
.L_x_26:
        /* <DEDUP_REMOVED lines=15> */
[----:B------:R-:W-:Y:S02]  /*08b0*/  MOV R18, 0x8e0 ;  /* 0x000008e000127802 */ /* 0x000fe40000000f00 */
[----:B0-----:R-:W-:-:S07]  /*08c0*/  MOV R3, UR4 ;  /* 0x0000000400037c02 */ /* 0x001fce0008000f00 */
[----:B------:R-:W-:Y:S05]  /*08d0*/  CALL.REL.NOINC `($__internal_1_$__cuda_sm3x_div_rn_noftz_f32_slowpath) ;  /* 0x0000000800b47944 */ /* 0x000fea0003c00000 */
.L_x_29:
[----:B------:R-:W-:Y:S05]  /*08e0*/  BSYNC.RECONVERGENT B0 ;  /* 0x0000000000007941 */ /* 0x000fea0003800200 */
.L_x_28:
        /* <DEDUP_REMOVED lines=28> */
[----:B-1----:R-:W-:Y:S01]  /*0ab0*/  MOV R17, 0x437f0000 ;  /* 0x437f000000117802 */ /* 0x002fe20000000f00 */
[----:B------:R-:W-:Y:S01]  /*0ac0*/  FMUL R21, R16, R21 ;  /* 0x0000001510157220 */ /* 0x000fe20000400000 */
[----:B--2---:R-:W-:-:S05]  /*0ad0*/  FMUL R3, R15, R18 ;  /* 0x000000120f037220 */ /* 0x004fca0000400000 */
[----:B-----5:R-:W1:Y:S01]  /*0ae0*/  I2F.S16 R23, R22 ;  /* 0x0000001600177306 */ /* 0x020e620000101400 */
[----:B------:R-:W-:Y:S02]  /*0af0*/  HFMA2 R18, -RZ, RZ, 0.9375, -7.688999176025390625e-06 ;  /* 0x3b808081ff127431 */ /* 0x000fe400000001ff */
[----:B------:R-:W-:Y:S01]  /*0b00*/  FFMA R3, R16, R3, R21 ;  /* 0x0000000310037223 */ /* 0x000fe20000000015 */
[----:B0-----:R-:W-:-:S04]  /*0b10*/  FMUL R0, R15, R20 ;  /* 0x000000140f007220 */ /* 0x001fc80000400000 */
[----:B------:R-:W-:Y:S01]  /*0b20*/  FFMA R3, R2, R0, R3 ;  /* 0x0000000002037223 */ /* 0x000fe20000000003 */
[----:B------:R-:W-:Y:S01]  /*0b30*/  FFMA R17, R18, -R17, 1 ;  /* 0x3f80000012117423 */ /* 0x000fe20000000811 */
[----:B-1----:R-:W-:-:S03]  /*0b40*/  FMUL R0, R14, R23 ;  /* 0x000000170e007220 */ /* 0x002fc60000400000 */
[----:B------:R-:W-:Y:S01]  /*0b50*/  FFMA R17, R17, R18, 0.0039215688593685626984 ;  /* 0x3b80808111117423 */ /* 0x000fe20000000012 */
[----:B------:R-:W-:-:S04]  /*0b60*/  FFMA R0, R2, R0, R3 ;  /* 0x0000000002007223 */ /* 0x000fc80000000003 */
[----:B------:R-:W0:Y:S01]  /*0b70*/  FCHK P0, R0, 255 ;  /* 0x437f000000007902 */ /* 0x000e220000000000 */
[----:B------:R-:W-:-:S04]  /*0b80*/  FFMA R3, R0, R17, RZ ;  /* 0x0000001100037223 */ /* 0x000fc800000000ff */
[----:B------:R-:W-:-:S04]  /*0b90*/  FFMA R18, R3, -255, R0 ;  /* 0xc37f000003127823 */ /* 0x000fc80000000000 */
[----:B------:R-:W-:Y:S01]  /*0ba0*/  FFMA R3, R17, R18, R3 ;  /* 0x0000001211037223 */ /* 0x000fe20000000003 */
[----:B0-----:R-:W-:Y:S06]  /*0bb0*/  @!P0 BRA `(.L_x_31) ;  /* 0x0000000000108947 */ /* 0x001fec0003800000 */
[----:B------:R-:W-:Y:S02]  /*0bc0*/  MOV R3, 0x437f0000 ;  /* 0x437f000000037802 */ /* 0x000fe40000000f00 */
[----:B------:R-:W-:-:S07]  /*0bd0*/  MOV R18, 0xbf0 ;  /* 0x00000bf000127802 */ /* 0x000fce0000000f00 */
[----:B------:R-:W-:Y:S05]  /*0be0*/  CALL.REL.NOINC `($__internal_1_$__cuda_sm3x_div_rn_noftz_f32_slowpath) ;  /* 0x0000000400f07944 */ /* 0x000fea0003c00000 */
[----:B------:R-:W-:-:S07]  /*0bf0*/  IMAD.MOV.U32 R3, RZ, RZ, R0 ;  /* 0x000000ffff037224 */ /* 0x000fce00078e0000 */
.L_x_31:
[----:B------:R-:W-:Y:S05]  /*0c00*/  BSYNC.RECONVERGENT B0 ;  /* 0x0000000000007941 */ /* 0x000fea0003800200 */
.L_x_30:
[----:B------:R-:W0:Y:S08]  /*0c10*/  LDC.64 R20, c[0x0][0x388] ;  /* 0x0000e200ff147b82 */ /* 0x000e300000000a00 */
[----:B------:R-:W1:Y:S01]  /*0c20*/  LDC.64 R18, c[0x0][0x380] ;  /* 0x0000e000ff127b82 */ /* 0x000e620000000a00 */
[----:B0-----:R-:W2:Y:S04]  /*0c30*/  LDG.E R21, desc[UR6][R20.64] ;  /* 0x0000000614157981 */ /* 0x001ea8000c1e1900 */
[----:B-1----:R-:W3:Y:S01]  /*0c40*/  LDG.E R0, desc[UR6][R18.64] ;  /* 0x0000000612007981 */ /* 0x002ee2000c1e1900 */
[----:B------:R-:W-:Y:S01]  /*0c50*/  BSSY.RECONVERGENT B0, `(.L_x_32) ;  /* 0x000000e000007945 */ /* 0x000fe20003800200 */
[----:B--2---:R-:W0:Y:S01]  /*0c60*/  MUFU.RCP R22, R21 ;  /* 0x0000001500167308 */ /* 0x004e220000001000 */
[----:B---3--:R-:W-:-:S07]  /*0c70*/  FADD R0, -R0, R3 ;  /* 0x0000000300007221 */ /* 0x008fce0000000100 */
        /* <DEDUP_REMOVED lines=11> */
.L_x_33:
[----:B------:R-:W-:Y:S05]  /*0d30*/  BSYNC.RECONVERGENT B0 ;  /* 0x0000000000007941 */ /* 0x000fea0003800200 */
.L_x_32:
[----:B------:R0:W-:Y:S04]  /*0d40*/  STG.E desc[UR6][R8.64], R3 ;  /* 0x0000000308007986 */ /* 0x0001e8000c101906 */
[----:B------:R-:W2:Y:S04]  /*0d50*/  LDG.E.S8 R18, desc[UR6][R12.64+0x4] ;  /* 0x000004060c127981 */ /* 0x000ea8000c1e1300 */
[----:B------:R-:W3:Y:S04]  /*0d60*/  LDG.E.S8 R0, desc[UR6][R12.64+0x1] ;  /* 0x000001060c007981 */ /* 0x000ee8000c1e1300 */
[----:B------:R-:W4:Y:S04]  /*0d70*/  LDG.E.S8 R20, desc[UR6][R10.64+0x1] ;  /* 0x000001060a147981 */ /* 0x000f28000c1e1300 */
[----:B------:R-:W5:Y:S01]  /*0d80*/  LDG.E.S8 R21, desc[UR6][R10.64+0x4] ;  /* 0x000004060a157981 */ /* 0x000f62000c1e1300 */
[----:B0-----:R-:W-:Y:S01]  /*0d90*/  HFMA2 R8, -RZ, RZ, 0.9375, -7.688999176025390625e-06 ;  /* 0x3b808081ff087431 */ /* 0x001fe200000001ff */
[----:B------:R-:W-:Y:S01]  /*0da0*/  MOV R9, 0x437f0000 ;  /* 0x437f000000097802 */ /* 0x000fe20000000f00 */
[----:B------:R-:W-:Y:S04]  /*0db0*/  BSSY.RECONVERGENT B0, `(.L_x_34) ;  /* 0x0000018000007945 */ /* 0x000fe80003800200 */
        /* <DEDUP_REMOVED lines=22> */
[----:B------:R-:W-:Y:S05]  /*0f20*/  CALL.REL.NOINC `($__internal_1_$__cuda_sm3x_div_rn_noftz_f32_slowpath) ;  /* 0x0000000400207944 */ /* 0x000fea0003c00000 */
.L_x_35:
[----:B------:R-:W-:Y:S05]  /*0f30*/  BSYNC.RECONVERGENT B0 ;  /* 0x0000000000007941 */ /* 0x000fea0003800200 */
.L_x_34:
        /* <DEDUP_REMOVED lines=14> */
[----:B------:R-:W-:-:S07]  /*1020*/  MOV R18, 0x1040 ;  /* 0x0000104000127802 */ /* 0x000fce0000000f00 */
[----:B------:R-:W-:Y:S05]  /*1030*/  CALL.REL.NOINC `($__internal_1_$__cuda_sm3x_div_rn_noftz_f32_slowpath) ;  /* 0x0000000000dc7944 */ /* 0x000fea0003c00000 */
[----:B------:R-:W-:-:S07]  /*1040*/  MOV R17, R0 ;  /* 0x0000000000117202 */ /* 0x000fce0000000f00 */
.L_x_37:
[----:B------:R-:W-:Y:S05]  /*1050*/  BSYNC.RECONVERGENT B0 ;  /* 0x0000000000007941 */ /* 0x000fea0003800200 */
.L_x_36:
[----:B------:R0:W-:Y:S04]  /*1060*/  STG.E desc[UR6][R6.64], R17 ;  /* 0x0000001106007986 */ /* 0x0001e8000c101906 */
[----:B------:R-:W2:Y:S04]  /*1070*/  LDG.E.S8 R8, desc[UR6][R12.64+0x3] ;  /* 0x000003060c087981 */ /* 0x000ea8000c1e1300 */
[----:B------:R-:W3:Y:S04]  /*1080*/  LDG.E.S8 R0, desc[UR6][R12.64] ;  /* 0x000000060c007981 */ /* 0x000ee8000c1e1300 */
[----:B------:R-:W4:Y:S04]  /*1090*/  LDG.E.S8 R18, desc[UR6][R10.64] ;  /* 0x000000060a127981 */ /* 0x000f28000c1e1300 */
[----:B------:R-:W5:Y:S01]  /*10a0*/  LDG.E.S8 R19, desc[UR6][R10.64+0x3] ;  /* 0x000003060a137981 */ /* 0x000f62000c1e1300 */
[----:B0-----:R-:W-:Y:S01]  /*10b0*/  HFMA2 R6, -RZ, RZ, 0.9375, -7.688999176025390625e-06 ;  /* 0x3b808081ff067431 */ /* 0x001fe200000001ff */
[----:B------:R-:W-:-:S05]  /*10c0*/  MOV R7, 0x437f0000 ;  /* 0x437f000000077802 */ /* 0x000fca0000000f00 */
[----:B------:R-:W-:Y:S01]  /*10d0*/  FFMA R7, R6, -R7, 1 ;  /* 0x3f80000006077423 */ /* 0x000fe20000000807 */
        /* <DEDUP_REMOVED lines=12> */
[----:B------:R-:W-:-:S04]  /*11a0*/  FFMA R14, R2, R14, R3 ;  /* 0x0000000e020e7223 */ /* 0x000fc80000000003 */
[----:B------:R-:W0:Y:S01]  /*11b0*/  FCHK P0, R14, 255 ;  /* 0x437f00000e007902 */ /* 0x000e220000000000 */
[----:B------:R-:W-:-:S04]  /*11c0*/  FFMA R0, R7, R6, 0.0039215688593685626984 ;  /* 0x3b80808107007423 */ /* 0x000fc80000000006 */
[----:B------:R-:W-:-:S04]  /*11d0*/  FFMA R3, R0, R14, RZ ;  /* 0x0000000e00037223 */ /* 0x000fc800000000ff */
[----:B------:R-:W-:-:S04]  /*11e0*/  FFMA R2, R3, -255, R14 ;  /* 0xc37f000003027823 */ /* 0x000fc8000000000e */
[----:B------:R-:W-:Y:S01]  /*11f0*/  FFMA R0, R0, R2, R3 ;  /* 0x0000000200007223 */ /* 0x000fe20000000003 */
[----:B0-----:R-:W-:Y:S06]  /*1200*/  @!P0 BRA `(.L_x_39) ;  /* 0x0000000000108947 */ /* 0x001fec0003800000 */
[----:B------:R-:W-:Y:S02]  /*1210*/  MOV R0, R14 ;  /* 0x0000000e00007202 */ /* 0x000fe40000000f00 */
[----:B------:R-:W-:Y:S02]  /*1220*/  MOV R3, 0x437f0000 ;  /* 0x437f000000037802 */ /* 0x000fe40000000f00 */
[----:B------:R-:W-:-:S07]  /*1230*/  MOV R18, 0x1250 ;  /* 0x0000125000127802 */ /* 0x000fce0000000f00 */
[----:B------:R-:W-:Y:S05]  /*1240*/  CALL.REL.NOINC `($__internal_1_$__cuda_sm3x_div_rn_noftz_f32_slowpath) ;  /* 0x0000000000587944 */ /* 0x000fea0003c00000 */
.L_x_39:
[----:B------:R-:W-:Y:S05]  /*1250*/  BSYNC.RECONVERGENT B0 ;  /* 0x0000000000007941 */ /* 0x000fea0003800200 */
.L_x_38:
        /* <DEDUP_REMOVED lines=14> */
[----:B------:R-:W-:Y:S01]  /*1340*/  IMAD.MOV.U32 R3, RZ, RZ, R7 ;  /* 0x000000ffff037224 */ /* 0x000fe200078e0007 */
[----:B------:R-:W-:-:S07]  /*1350*/  MOV R18, 0x1370 ;  /* 0x0000137000127802 */ /* 0x000fce0000000f00 */
[----:B------:R-:W-:Y:S05]  /*1360*/  CALL.REL.NOINC `($__internal_1_$__cuda_sm3x_div_rn_noftz_f32_slowpath) ;  /* 0x0000000000107944 */ /* 0x000fea0003c00000 */
[----:B------:R-:W-:-:S07]  /*1370*/  MOV R9, R0 ;  /* 0x0000000000097202 */ /* 0x000fce0000000f00 */
.L_x_41:
[----:B------:R-:W-:Y:S05]  /*1380*/  BSYNC.RECONVERGENT B0 ;  /* 0x0000000000007941 */ /* 0x000fea0003800200 */
.L_x_40:
[----:B------:R-:W-:Y:S01]  /*1390*/  STG.E desc[UR6][R4.64], R9 ;  /* 0x0000000904007986 */ /* 0x000fe2000c101906 */
[----:B------:R-:W-:Y:S05]  /*13a0*/  EXIT ;  /* 0x000000000000794d */ /* 0x000fea0003800000 */
        .weak           $__internal_1_$__cuda_sm3x_div_rn_noftz_f32_slowpath
        .type           $__internal_1_$__cuda_sm3x_div_rn_noftz_f32_slowpath,@function
        .size           $__internal_1_$__cuda_sm3x_div_rn_noftz_f32_slowpath,(.L_x_56 - $__internal_1_$__cuda_sm3x_div_rn_noftz_f32_slowpath)
$__internal_1_$__cuda_sm3x_div_rn_noftz_f32_slowpath:
        /* <DEDUP_REMOVED lines=9> */
[----:B------:R-:W-:Y:S01]  /*1440*/  @!P0 MOV R19, RZ ;  /* 0x000000ff00138202 */ /* 0x000fe20000000f00 */
        /* <DEDUP_REMOVED lines=20> */
[----:B------:R-:W-:Y:S02]  /*1590*/  @!P0 IMAD.MOV.U32 R19, RZ, RZ, -0x40 ;  /* 0xffffffc0ff138424 */ /* 0x000fe400078e00ff */
[----:B------:R-:W-:Y:S01]  /*15a0*/  @!P0 FFMA R0, R0, 1.84467440737095516160e+19, RZ ;  /* 0x5f80000000008823 */ /* 0x000fe200000000ff */
[----:B------:R-:W-:Y:S02]  /*15b0*/  @!P1 FFMA R3, R3, 1.84467440737095516160e+19, RZ ;  /* 0x5f80000003039823 */ /* 0x000fe400000000ff */
[----:B------:R-:W-:-:S07]  /*15c0*/  @!P1 IADD3 R19, PT, PT, R19, 0x40, RZ ;  /* 0x0000004013139810 */ /* 0x000fce0007ffe0ff */
.L_x_43:
[----:B------:R-:W-:Y:S01]  /*15d0*/  LEA R22, R17, 0xc0800000, 0x17 ;  /* 0xc080000011167811 */ /* 0x000fe200078eb8ff */
[----:B------:R-:W-:Y:S01]  /*15e0*/  BSSY.RECONVERGENT B2, `(.L_x_48) ;  /* 0x0000036000027945 */ /* 0x000fe20003800200 */
[----:B------:R-:W-:Y:S02]  /*15f0*/  IADD3 R20, PT, PT, R20, -0x7f, RZ ;  /* 0xffffff8114147810 */ /* 0x000fe40007ffe0ff */
[----:B------:R-:W-:-:S03]  /*1600*/  IADD3 R23, PT, PT, -R22, R3, RZ ;  /* 0x0000000316177210 */ /* 0x000fc60007ffe1ff */
[C---:B------:R-:W-:Y:S01]  /*1610*/  IMAD R0, R20.reuse, -0x800000, R0 ;  /* 0xff80000014007824 */ /* 0x040fe200078e0200 */
[----:B------:R-:W0:Y:S01]  /*1620*/  MUFU.RCP R22, R23 ;  /* 0x0000001700167308 */ /* 0x000e220000001000 */
[----:B------:R-:W-:Y:S01]  /*1630*/  FADD.FTZ R3, -R23, -RZ ;  /* 0x800000ff17037221 */ /* 0x000fe20000010100 */
[----:B------:R-:W-:-:S04]  /*1640*/  IADD3 R20, PT, PT, R20, 0x7f, -R17 ;  /* 0x0000007f14147810 */ /* 0x000fc80007ffe811 */
[----:B------:R-:W-:Y:S01]  /*1650*/  IADD3 R20, PT, PT, R20, R19, RZ ;  /* 0x0000001314147210 */ /* 0x000fe20007ffe0ff */
        /* <DEDUP_REMOVED lines=9> */
[----:B------:R-:W-:-:S05]  /*16f0*/  IADD3 R17, PT, PT, R17, R20, RZ ;  /* 0x0000001411117210 */ /* 0x000fca0007ffe0ff */
[----:B------:R-:W-:-:S05]  /*1700*/  VIADD R19, R17, 0xffffffff ;  /* 0xffffffff11137836 */ /* 0x000fca0000000000 */
        /* <DEDUP_REMOVED lines=15> */
[----:B------:R-:W-:Y:S02]  /*1800*/  IADD3 R3, PT, PT, R17, 0x20, RZ ;  /* 0x0000002011037810 */ /* 0x000fe40007ffe0ff */
[----:B------:R-:W-:-:S02]  /*1810*/  LOP3.LUT R20, R20, 0x800000, RZ, 0xfc, !PT ;  /* 0x0080000014147812 */ /* 0x000fc400078efcff */
[----:B------:R-:W-:Y:S02]  /*1820*/  IADD3 R17, PT, PT, -R17, RZ, RZ ;  /* 0x000000ff11117210 */ /* 0x000fe40007ffe1ff */
[----:B------:R-:W-:Y:S02]  /*1830*/  SHF.L.U32 R3, R20, R3, RZ ;  /* 0x0000000314037219 */ /* 0x000fe400000006ff */
[----:B------:R-:W-:Y:S02]  /*1840*/  FSETP.NEU.FTZ.AND P0, PT, R19, R22, PT ;  /* 0x000000161300720b */ /* 0x000fe40003f1d000 */
[----:B------:R-:W-:Y:S02]  /*1850*/  SEL R17, R17, RZ, P2 ;  /* 0x000000ff11117207 */ /* 0x000fe40001000000 */
[----:B------:R-:W-:Y:S02]  /*1860*/  ISETP.NE.AND P1, PT, R3, RZ, P1 ;  /* 0x000000ff0300720c */ /* 0x000fe40000f25270 */
[----:B------:R-:W-:-:S02]  /*1870*/  SHF.R.U32.HI R17, RZ, R17, R20 ;  /* 0x00000011ff117219 */ /* 0x000fc40000011614 */
[----:B------:R-:W-:Y:S02]  /*1880*/  PLOP3.LUT P0, PT, P0, P1, PT, 0xf8, 0x8f ;  /* 0x00000000008f781c */ /* 0x000fe40000703f70 */
[----:B------:R-:W-:Y:S02]  /*1890*/  SHF.R.U32.HI R20, RZ, 0x1, R17 ;  /* 0x00000001ff147819 */ /* 0x000fe40000011611 */
[----:B------:R-:W-:-:S04]  /*18a0*/  SEL R3, RZ, 0x1, !P0 ;  /* 0x00000001ff037807 */ /* 0x000fc80004000000 */
[----:B------:R-:W-:-:S04]  /*18b0*/  LOP3.LUT R22, R3, 0x1, R20, 0xf8, !PT ;  /* 0x0000000103167812 */ /* 0x000fc800078ef814 */
[----:B------:R-:W-:-:S04]  /*18c0*/  LOP3.LUT R17, R22, R17, RZ, 0xc0, !PT ;  /* 0x0000001116117212 */ /* 0x000fc800078ec0ff */
[----:B------:R-:W-:-:S04]  /*18d0*/  IADD3 R17, PT, PT, R20, R17, RZ ;  /* 0x0000001114117210 */ /* 0x000fc80007ffe0ff */
[----:B------:R-:W-:Y:S01]  /*18e0*/  LOP3.LUT R0, R17, R0, RZ, 0xfc, !PT ;  /* 0x0000000011007212 */ /* 0x000fe200078efcff */
[----:B------:R-:W-:Y:S06]  /*18f0*/  BRA `(.L_x_51) ;  /* 0x0000000000107947 */ /* 0x000fec0003800000 */
.L_x_50:
[----:B------:R-:W-:-:S04]  /*1900*/  LOP3.LUT R0, R0, 0x80000000, RZ, 0xc0, !PT ;  /* 0x8000000000007812 */ /* 0x000fc800078ec0ff */
[----:B------:R-:W-:Y:S01]  /*1910*/  LOP3.LUT R0, R0, 0x7f800000, RZ, 0xfc, !PT ;  /* 0x7f80000000007812 */ /* 0x000fe200078efcff */
[----:B------:R-:W-:Y:S06]  /*1920*/  BRA `(.L_x_51) ;  /* 0x0000000000047947 */ /* 0x000fec0003800000 */
.L_x_49:
[----:B------:R-:W-:-:S07]  /*1930*/  LEA R0, R20, R0, 0x17 ;  /* 0x0000000014007211 */ /* 0x000fce00078eb8ff */
.L_x_51:
[----:B------:R-:W-:Y:S05]  /*1940*/  BSYNC.RECONVERGENT B2 ;  /* 0x0000000000027941 */ /* 0x000fea0003800200 */
.L_x_48:
[----:B------:R-:W-:Y:S05]  /*1950*/  BRA `(.L_x_52) ;  /* 0x0000000000207947 */ /* 0x000fea0003800000 */
.L_x_47:
[----:B------:R-:W-:-:S04]  /*1960*/  LOP3.LUT R0, R3, 0x80000000, R0, 0x48, !PT ;  /* 0x8000000003007812 */ /* 0x000fc800078e4800 */
[----:B------:R-:W-:Y:S01]  /*1970*/  LOP3.LUT R0, R0, 0x7f800000, RZ, 0xfc, !PT ;  /* 0x7f80000000007812 */ /* 0x000fe200078efcff */
[----:B------:R-:W-:Y:S06]  /*1980*/  BRA `(.L_x_52) ;  /* 0x0000000000147947 */ /* 0x000fec0003800000 */
.L_x_46:
[----:B------:R-:W-:Y:S01]  /*1990*/  LOP3.LUT R0, R3, 0x80000000, R0, 0x48, !PT ;  /* 0x8000000003007812 */ /* 0x000fe200078e4800 */
[----:B------:R-:W-:Y:S06]  /*19a0*/  BRA `(.L_x_52) ;  /* 0x00000000000c7947 */ /* 0x000fec0003800000 */
.L_x_45:
[----:B------:R-:W0:Y:S01]  /*19b0*/  MUFU.RSQ R0, -QNAN ;  /* 0xffc0000000007908 */ /* 0x000e220000001400 */
[----:B------:R-:W-:Y:S05]  /*19c0*/  BRA `(.L_x_52) ;  /* 0x0000000000047947 */ /* 0x000fea0003800000 */
.L_x_44:
[----:B------:R-:W-:-:S07]  /*19d0*/  FADD.FTZ R0, R0, R3 ;  /* 0x0000000300007221 */ /* 0x000fce0000010000 */
.L_x_52:
[----:B------:R-:W-:Y:S05]  /*19e0*/  BSYNC.RECONVERGENT B1 ;  /* 0x0000000000017941 */ /* 0x000fea0003800200 */
.L_x_42:
[----:B------:R-:W-:-:S04]  /*19f0*/  HFMA2 R19, -RZ, RZ, 0, 0 ;  /* 0x00000000ff137431 */ /* 0x000fc800000001ff */
[----:B0-----:R-:W-:Y:S05]  /*1a00*/  RET.REL.NODEC R18 `(_Z11resizKernelPfS_PKciiS_iiiifii) ;  /* 0xffffffe4127c7950 */ /* 0x001fea0003c3ffff */
.L_x_53:
        /* <DEDUP_REMOVED lines=15> */
.L_x_56:


//--------------------- .text._Z14setValueKernelPfif --------------------------
	.section	.text._Z14setValueKernelPfif,"ax",@progbits
	.align	128
        .global         _Z14setValueKernelPfif
        .type           _Z14setValueKernelPfif,@function
        .size           _Z14setValueKernelPfif,(.L_x_59 - _Z14setValueKernelPfif)
        .other          _Z14setValueKernelPfif,@"STO_CUDA_ENTRY STV_DEFAULT"
_Z14setValueKernelPfif:
.text._Z14setValueKernelPfif:
[----:B------:R-:W-:Y:S01]  /*0000*/  LDC R1, c[0x0][0x37c] ;  /* 0x0000df00ff017b82 */ /* 0x000fe20000000800 */
[----:B------:R-:W0:Y:S07]  /*0010*/  S2R R0, SR_TID.X ;  /* 0x0000000000007919 */ /* 0x000e2e0000002100 */
[----:B------:R-:W0:Y:S01]  /*0020*/  S2UR UR4, SR_CTAID.X ;  /* 0x00000000000479c3 */ /* 0x000e220000002500 */
[----:B------:R-:W1:Y:S07]  /*0030*/  LDCU UR5, c[0x0][0x388] ;  /* 0x00007100ff0577ac */ /* 0x000e6e0008000800 */
[----:B------:R-:W0:Y:S02]  /*0040*/  LDC R5, c[0x0][0x360] ;  /* 0x0000d800ff057b82 */ /* 0x000e240000000800 */
[----:B0-----:R-:W-:-:S05]  /*0050*/  IMAD R5, R5, UR4, R0 ;  /* 0x0000000405057c24 */ /* 0x001fca000f8e0200 */
[----:B-1----:R-:W-:-:S13]  /*0060*/  ISETP.GE.U32.AND P0, PT, R5, UR5, PT ;  /* 0x0000000505007c0c */ /* 0x002fda000bf06070 */
[----:B------:R-:W-:Y:S05]  /*0070*/  @P0 EXIT ;  /* 0x000000000000094d */ /* 0x000fea0003800000 */
[----:B------:R-:W0:Y:S01]  /*0080*/  LDC.64 R2, c[0x0][0x380] ;  /* 0x0000e000ff027b82 */ /* 0x000e220000000a00 */
[----:B------:R-:W1:Y:S07]  /*0090*/  LDCU.64 UR4, c[0x0][0x358] ;  /* 0x00006b00ff0477ac */ /* 0x000e6e0008000a00 */
[----:B------:R-:W1:Y:S01]  /*00a0*/  LDC R7, c[0x0][0x38c] ;  /* 0x0000e300ff077b82 */ /* 0x000e620000000800 */
[----:B0-----:R-:W-:-:S05]  /*00b0*/  IMAD.WIDE.U32 R2, R5, 0x4, R2 ;  /* 0x0000000405027825 */ /* 0x001fca00078e0002 */
[----:B-1----:R-:W-:Y:S01]  /*00c0*/  STG.E desc[UR4][R2.64], R7 ;  /* 0x0000000702007986 */ /* 0x002fe2000c101904 */
[----:B------:R-:W-:Y:S05]  /*00d0*/  EXIT ;  /* 0x000000000000794d */ /* 0x000fea0003800000 */
.L_x_54:
        /* <DEDUP_REMOVED lines=10> */
.L_x_59:


//--------------------- .nv.shared.reserved.0     --------------------------
	.section	.nv.shared.reserved.0,"aw",@nobits
	.weak		__nv_reservedSMEM_offset_0_alias
	.size		__nv_reservedSMEM_offset_0_alias, 0, 64
	.other		__nv_reservedSMEM_offset_0_alias,@"STO_CUDA_RESERVED_SHARED STV_DEFAULT"
__nv_reservedSMEM_offset_0_alias:
	.zero		0
	.zero		64


//--------------------- .nv.constant0._Z11resizKernelPKciiPfiiiifii --------------------------
	.section	.nv.constant0._Z11resizKernelPKciiPfiiiifii,"a",@progbits
	.sectionflags	@""
	.align	4
.nv.constant0._Z11resizKernelPKciiPfiiiifii:
	.zero		948


//--------------------- .nv.constant0._Z11resizKernelPfS_PKciiS_iiiifii --------------------------
	.section	.nv.constant0._Z11resizKernelPfS_PKciiS_iiiifii,"a",@progbits
	.sectionflags	@""
	.align	4
.nv.constant0._Z11resizKernelPfS_PKciiS_iiiifii:
	.zero		964


//--------------------- .nv.constant0._Z14setValueKernelPfif --------------------------
	.section	.nv.constant0._Z14setValueKernelPfif,"a",@progbits
	.sectionflags	@""
	.align	4
.nv.constant0._Z14setValueKernelPfif:
	.zero		912


//--------------------- SYMBOLS --------------------------

	.type		.nv.reservedSmem.offset0,@object
	.size		.nv.reservedSmem.offset0,0x4
